	.headerflags	@"EF_CUDA_TEXMODE_UNIFIED EF_CUDA_64BIT_ADDRESS EF_CUDA_ACCELERATORS EF_CUDA_SM90 EF_CUDA_VIRTUAL_SM(EF_CUDA_SM90)"
	.elftype	@"ET_EXEC"


//--------------------- .nv.info                  --------------------------
	.section	.nv.info,"",@"SHT_CUDA_INFO"
	.align	4


	//----- nvinfo : EIATTR_REGCOUNT
	.align		4
        /*0000*/ 	.byte	0x04, 0x2f
        /*0002*/ 	.short	(.L_1 - .L_0)
	.align		4
.L_0:
        /*0004*/ 	.word	index@(chunk_scaled_dot_kkt_fwd_kernel)
        /*0008*/ 	.word	0x0000003f


	//----- nvinfo : EIATTR_FRAME_SIZE
	.align		4
.L_1:
        /*000c*/ 	.byte	0x04, 0x11
        /*000e*/ 	.short	(.L_3 - .L_2)
	.align		4
.L_2:
        /*0010*/ 	.word	index@(chunk_scaled_dot_kkt_fwd_kernel)
        /*0014*/ 	.word	0x00000000


	//----- nvinfo : EIATTR_MIN_STACK_SIZE
	.align		4
.L_3:
        /*0018*/ 	.byte	0x04, 0x12
        /*001a*/ 	.short	(.L_5 - .L_4)
	.align		4
.L_4:
        /*001c*/ 	.word	index@(chunk_scaled_dot_kkt_fwd_kernel)
        /*0020*/ 	.word	0x00000000
.L_5:


//--------------------- .nv.info.chunk_scaled_dot_kkt_fwd_kernel --------------------------
	.section	.nv.info.chunk_scaled_dot_kkt_fwd_kernel,"",@"SHT_CUDA_INFO"
	.sectionflags	@""
	.align	4


	//----- nvinfo : EIATTR_CUDA_API_VERSION
	.align		4
        /*0000*/ 	.byte	0x04, 0x37
        /*0002*/ 	.short	(.L_7 - .L_6)
.L_6:
        /*0004*/ 	.word	0x00000080


	//----- nvinfo : EIATTR_KPARAM_INFO
	.align		4
.L_7:
        /*0008*/ 	.byte	0x04, 0x17
        /*000a*/ 	.short	(.L_9 - .L_8)
.L_8:
        /*000c*/ 	.word	0x00000000
        /*0010*/ 	.short	0x0005
        /*0012*/ 	.short	0x0028
        /*0014*/ 	.byte	0x00, 0xf4, 0x21, 0x00


	//----- nvinfo : EIATTR_KPARAM_INFO
	.align		4
.L_9:
        /*0018*/ 	.byte	0x04, 0x17
        /*001a*/ 	.short	(.L_11 - .L_10)
.L_10:
        /*001c*/ 	.word	0x00000000
        /*0020*/ 	.short	0x0004
        /*0022*/ 	.short	0x0020
        /*0024*/ 	.byte	0x00, 0xf0, 0x11, 0x00


	//----- nvinfo : EIATTR_KPARAM_INFO
	.align		4
.L_11:
        /*0028*/ 	.byte	0x04, 0x17
        /*002a*/ 	.short	(.L_13 - .L_12)
.L_12:
        /*002c*/ 	.word	0x00000000
        /*0030*/ 	.short	0x0003
        /*0032*/ 	.short	0x0018
        /*0034*/ 	.byte	0x00, 0xf4, 0x21, 0x00


	//----- nvinfo : EIATTR_KPARAM_INFO
	.align		4
.L_13:
        /*0038*/ 	.byte	0x04, 0x17
        /*003a*/ 	.short	(.L_15 - .L_14)
.L_14:
        /*003c*/ 	.word	0x00000000
        /*0040*/ 	.short	0x0002
        /*0042*/ 	.short	0x0010
        /*0044*/ 	.byte	0x00, 0xf4, 0x21, 0x00


	//----- nvinfo : EIATTR_KPARAM_INFO
	.align		4
.L_15:
        /*0048*/ 	.byte	0x04, 0x17
        /*004a*/ 	.short	(.L_17 - .L_16)
.L_16:
        /*004c*/ 	.word	0x00000000
        /*0050*/ 	.short	0x0001
        /*0052*/ 	.short	0x0008
        /*0054*/ 	.byte	0x00, 0xf4, 0x21, 0x00


	//----- nvinfo : EIATTR_KPARAM_INFO
	.align		4
.L_17:
        /*0058*/ 	.byte	0x04, 0x17
        /*005a*/ 	.short	(.L_19 - .L_18)
.L_18:
        /*005c*/ 	.word	0x00000000
        /*0060*/ 	.short	0x0000
        /*0062*/ 	.short	0x0000
        /*0064*/ 	.byte	0x00, 0xf4, 0x21, 0x00


	//----- nvinfo : EIATTR_SPARSE_MMA_MASK
	.align		4
.L_19:
        /*0068*/ 	.byte	0x03, 0x50
        /*006a*/ 	.short	0x0000


	//----- nvinfo : EIATTR_MAXREG_COUNT
	.align		4
        /*006c*/ 	.byte	0x03, 0x1b
        /*006e*/ 	.short	0x00ff


	//----- nvinfo : EIATTR_EXIT_INSTR_OFFSETS
	.align		4
        /*0070*/ 	.byte	0x04, 0x1c
        /*0072*/ 	.short	(.L_21 - .L_20)


	//   ....[0]....
.L_20:
        /*0074*/ 	.word	0x00002130


	//   ....[1]....
        /*0078*/ 	.word	0x00002180


	//----- nvinfo : EIATTR_REQNTID
	.align		4
.L_21:
        /*007c*/ 	.byte	0x04, 0x10
        /*007e*/ 	.short	(.L_23 - .L_22)
.L_22:
        /*0080*/ 	.word	0x00000100
        /*0084*/ 	.word	0x00000001
        /*0088*/ 	.word	0x00000001


	//----- nvinfo : EIATTR_CBANK_PARAM_SIZE
	.align		4
.L_23:
        /*008c*/ 	.byte	0x03, 0x19
        /*008e*/ 	.short	0x0030


	//----- nvinfo : EIATTR_PARAM_CBANK
	.align		4
        /*0090*/ 	.byte	0x04, 0x0a
        /*0092*/ 	.short	(.L_25 - .L_24)
	.align		4
.L_24:
        /*0094*/ 	.word	index@(.nv.constant0.chunk_scaled_dot_kkt_fwd_kernel)
        /*0098*/ 	.short	0x0210
        /*009a*/ 	.short	0x0030


	//----- nvinfo : EIATTR_SW_WAR
	.align		4
.L_25:
        /*009c*/ 	.byte	0x04, 0x36
        /*009e*/ 	.short	(.L_27 - .L_26)
.L_26:
        /*00a0*/ 	.word	0x00000008
.L_27:


//--------------------- .nv.callgraph             --------------------------
	.section	.nv.callgraph,"",@"SHT_CUDA_CALLGRAPH"
	.align	4
	.sectionentsize	8
	.align		4
        /*0000*/ 	.word	0x00000000
	.align		4
        /*0004*/ 	.word	0xffffffff
	.align		4
        /*0008*/ 	.word	0x00000000
	.align		4
        /*000c*/ 	.word	0xfffffffe
	.align		4
        /*0010*/ 	.word	0x00000000
	.align		4
        /*0014*/ 	.word	0xfffffffd
	.align		4
        /*0018*/ 	.word	0x00000000
	.align		4
        /*001c*/ 	.word	0xfffffffc


//--------------------- .text.chunk_scaled_dot_kkt_fwd_kernel --------------------------
	.section	.text.chunk_scaled_dot_kkt_fwd_kernel,"ax",@progbits
	.sectionflags	@"SHF_BARRIERS=1"
	.align	128
        .global         chunk_scaled_dot_kkt_fwd_kernel
        .type           chunk_scaled_dot_kkt_fwd_kernel,@function
        .size           chunk_scaled_dot_kkt_fwd_kernel,(.L_x_2 - chunk_scaled_dot_kkt_fwd_kernel)
        .other          chunk_scaled_dot_kkt_fwd_kernel,@"STO_CUDA_ENTRY STV_DEFAULT"
chunk_scaled_dot_kkt_fwd_kernel:
.text.chunk_scaled_dot_kkt_fwd_kernel:
[----:B------:R-:W1:Y:S01]  /*0000*/  LDC R1, c[0x0][0x28] ;  /* 0x00000a00ff017b82 */ /* 0x000e620000000800 */
[----:B------:R-:W2:Y:S07]  /*0010*/  S2R R15, SR_TID.X ;  /* 0x00000000000f7919 */ /* 0x000eae0000002100 */
[----:B------:R-:W3:Y:S01]  /*0020*/  LDC R17, c[0x0][0x230] ;  /* 0x00008c00ff117b82 */ /* 0x000ee20000000800 */
[----:B------:R-:W-:Y:S01]  /*0030*/  PRMT R40, RZ, 0x7610, R40 ;  /* 0x00007610ff287816 */ /* 0x000fe20000000028 */
[----:B------:R-:W-:Y:S01]  /*0040*/  ULDC.64 UR14, c[0x0][0x208] ;  /* 0x00008200000e7ab9 */ /* 0x000fe20000000a00 */
[----:B------:R-:W4:Y:S01]  /*0050*/  S2R R25, SR_CTAID.Y ;  /* 0x0000000000197919 */ /* 0x000f220000002600 */
[----:B------:R-:W-:Y:S01]  /*0060*/  UMOV UR5, 0x400 ;  /* 0x0000040000057882 */ /* 0x000fe20000000000 */
[----:B------:R-:W1:Y:S03]  /*0070*/  S2R R13, SR_CTAID.X ;  /* 0x00000000000d7919 */ /* 0x000e660000002500 */
[----:B------:R-:W1:Y:S08]  /*0080*/  LDC.64 R2, c[0x0][0x210] ;  /* 0x00008400ff027b82 */ /* 0x000e700000000a00 */
[----:B------:R-:W1:Y:S01]  /*0090*/  S2UR UR4, SR_CgaCtaId ;  /* 0x00000000000479c3 */ /* 0x000e620000008800 */
[----:B---3--:R-:W-:-:S02]  /*00a0*/  SHF.R.S32.HI R52, RZ, 0x1f, R17 ;  /* 0x0000001fff347819 */ /* 0x008fc40000011411 */
[C---:B--2---:R-:W-:Y:S01]  /*00b0*/  LOP3.LUT R5, R15.reuse, 0x18, RZ, 0xc0, !PT ;  /* 0x000000180f057812 */ /* 0x044fe200078ec0ff */
[----:B------:R-:W-:Y:S01]  /*00c0*/  IMAD.SHL.U32 R11, R15, 0x8, RZ ;  /* 0x000000080f0b7824 */ /* 0x000fe200078e00ff */
[----:B------:R-:W-:Y:S02]  /*00d0*/  SHF.R.S32.HI R0, RZ, 0x5, R15 ;  /* 0x00000005ff007819 */ /* 0x000fe4000001140f */
[----:B----4-:R-:W-:Y:S01]  /*00e0*/  LOP3.LUT R10, R25, 0xffe0, RZ, 0xc0, !PT ;  /* 0x0000ffe0190a7812 */ /* 0x010fe200078ec0ff */
[----:B------:R-:W-:Y:S01]  /*00f0*/  IMAD R6, R5, 0x9, RZ ;  /* 0x0000000905067824 */ /* 0x000fe200078e02ff */
[----:B------:R-:W-:Y:S02]  /*0100*/  SGXT R0, R0, 0x1 ;  /* 0x000000010000781a */ /* 0x000fe40000000200 */
[----:B------:R-:W-:Y:S01]  /*0110*/  LOP3.LUT R7, R11, 0x200, RZ, 0xc0, !PT ;  /* 0x000002000b077812 */ /* 0x000fe200078ec0ff */
[----:B------:R-:W-:Y:S01]  /*0120*/  IMAD R10, R10, R17, RZ ;  /* 0x000000110a0a7224 */ /* 0x000fe200078e02ff */
[----:B------:R-:W-:Y:S01]  /*0130*/  LOP3.LUT R8, R0, 0x120, RZ, 0xc0, !PT ;  /* 0x0000012000087812 */ /* 0x000fe200078ec0ff */
[----:B-1----:R-:W-:Y:S01]  /*0140*/  IMAD.SHL.U32 R13, R13, 0x40, RZ ;  /* 0x000000400d0d7824 */ /* 0x002fe200078e00ff */
[----:B------:R-:W-:Y:S01]  /*0150*/  LOP3.LUT R5, R6, 0x38, R11, 0x78, !PT ;  /* 0x0000003806057812 */ /* 0x000fe200078e780b */
[----:B------:R-:W-:Y:S01]  /*0160*/  ULEA UR5, UR4, UR5, 0x18 ;  /* 0x0000000504057291 */ /* 0x000fe2000f8ec03f */
[----:B------:R-:W-:-:S02]  /*0170*/  LOP3.LUT R23, R11, 0x38, RZ, 0xc0, !PT ;  /* 0x000000380b177812 */ /* 0x000fc400078ec0ff */
[----:B------:R-:W-:Y:S02]  /*0180*/  SHF.R.U32.HI R19, RZ, 0x2, R15 ;  /* 0x00000002ff137819 */ /* 0x000fe4000001160f */
[----:B------:R-:W-:Y:S02]  /*0190*/  LOP3.LUT R9, R7, R5, R8, 0xf6, !PT ;  /* 0x0000000507097212 */ /* 0x000fe400078ef608 */
[----:B------:R-:W-:Y:S02]  /*01a0*/  LOP3.LUT R21, R6, 0x800, R23, 0x1e, !PT ;  /* 0x0000080006157812 */ /* 0x000fe400078e1e17 */
[----:B------:R-:W1:Y:S01]  /*01b0*/  LDC.64 R6, c[0x0][0x220] ;  /* 0x00008800ff067b82 */ /* 0x000e620000000a00 */
[----:B------:R-:W-:Y:S02]  /*01c0*/  SHF.R.U32.HI R4, RZ, 0x1, R15 ;  /* 0x00000001ff047819 */ /* 0x000fe4000001160f */
[----:B------:R-:W-:Y:S02]  /*01d0*/  SGXT.U32 R19, R19, 0x3 ;  /* 0x000000031313781a */ /* 0x000fe40000000000 */
[----:B------:R-:W-:-:S02]  /*01e0*/  LOP3.LUT R0, R10, 0x1f, R25, 0xf8, !PT ;  /* 0x0000001f0a007812 */ /* 0x000fc400078ef819 */
[----:B------:R-:W-:Y:S02]  /*01f0*/  LOP3.LUT R19, R19, 0x30, R4, 0xf8, !PT ;  /* 0x0000003013137812 */ /* 0x000fe400078ef804 */
[----:B------:R-:W-:Y:S01]  /*0200*/  SHF.R.U32.HI R4, RZ, 0x3, R15 ;  /* 0x00000003ff047819 */ /* 0x000fe2000001160f */
[----:B------:R-:W-:Y:S01]  /*0210*/  IMAD.SHL.U32 R5, R0, 0x80, RZ ;  /* 0x0000008000057824 */ /* 0x000fe200078e00ff */
[----:B------:R-:W-:Y:S02]  /*0220*/  SHF.R.S32.HI R47, RZ, 0x1f, R13 ;  /* 0x0000001fff2f7819 */ /* 0x000fe4000001140d */
[----:B------:R-:W-:Y:S01]  /*0230*/  SGXT.U32 R4, R4, 0x5 ;  /* 0x000000050404781a */ /* 0x000fe20000000000 */
[----:B------:R-:W-:Y:S01]  /*0240*/  IMAD.WIDE R2, R5, 0x2, R2 ;  /* 0x0000000205027825 */ /* 0x000fe200078e0202 */
[----:B------:R-:W-:Y:S02]  /*0250*/  LOP3.LUT R50, R13, 0x8, R19, 0xfe, !PT ;  /* 0x000000080d327812 */ /* 0x000fe400078efe13 */
[----:B------:R-:W-:-:S02]  /*0260*/  LOP3.LUT R20, R4, R13, RZ, 0xfc, !PT ;  /* 0x0000000d04147212 */ /* 0x000fc400078efcff */
[----:B------:R-:W-:Y:S02]  /*0270*/  LOP3.LUT R12, R13, 0x20, R4, 0xfe, !PT ;  /* 0x000000200d0c7812 */ /* 0x000fe400078efe04 */
[C---:B------:R-:W-:Y:S02]  /*0280*/  LEA R4, P0, R20.reuse, R2, 0xd ;  /* 0x0000000214047211 */ /* 0x040fe400078068ff */
[----:B------:R-:W-:Y:S01]  /*0290*/  ISETP.LT.U32.AND P3, PT, R20, R17, PT ;  /* 0x000000111400720c */ /* 0x000fe20003f61070 */
[----:B-1----:R-:W-:Y:S01]  /*02a0*/  IMAD.WIDE R6, R10, 0x2, R6 ;  /* 0x000000020a067825 */ /* 0x002fe200078e0206 */
[----:B------:R-:W-:Y:S02]  /*02b0*/  LEA.HI.X R5, R20, R3, R47, 0xd, P0 ;  /* 0x0000000314057211 */ /* 0x000fe400000f6c2f */
[----:B------:R-:W-:Y:S02]  /*02c0*/  LOP3.LUT R20, R25, 0x1f, RZ, 0xc0, !PT ;  /* 0x0000001f19147812 */ /* 0x000fe400078ec0ff */
[----:B------:R-:W-:-:S02]  /*02d0*/  ISETP.GT.AND P0, PT, R13, -0x1, PT ;  /* 0xffffffff0d00780c */ /* 0x000fc40003f04270 */
[----:B------:R-:W-:Y:S01]  /*02e0*/  ISETP.LT.U32.AND P2, PT, R50, R17, PT ;  /* 0x000000113200720c */ /* 0x000fe20003f41070 */
[----:B------:R-:W-:Y:S01]  /*02f0*/  IMAD.WIDE.U32 R6, R20, 0x2, R6 ;  /* 0x0000000214067825 */ /* 0x000fe200078e0006 */
[C---:B------:R-:W-:Y:S02]  /*0300*/  LEA R2, P1, R12.reuse, R2, 0xd ;  /* 0x000000020c027211 */ /* 0x040fe400078268ff */
[----:B------:R-:W-:Y:S02]  /*0310*/  LOP3.LUT R44, R19, R13, RZ, 0xfc, !PT ;  /* 0x0000000d132c7212 */ /* 0x000fe400078efcff */
[----:B------:R-:W-:Y:S02]  /*0320*/  ISETP.LT.AND.EX P2, PT, R47, R52, P0, P2 ;  /* 0x000000342f00720c */ /* 0x000fe40000741320 */
[----:B------:R-:W-:Y:S02]  /*0330*/  LEA.HI.X R3, R12, R3, R47, 0xd, P1 ;  /* 0x000000030c037211 */ /* 0x000fe400008f6c2f */
[----:B------:R-:W-:-:S02]  /*0340*/  LEA R28, P1, R44, R6, 0x6 ;  /* 0x000000062c1c7211 */ /* 0x000fc400078230ff */
[----:B------:R-:W-:Y:S02]  /*0350*/  LEA R6, P6, R50, R6, 0x6 ;  /* 0x0000000632067211 */ /* 0x000fe400078c30ff */
[-CC-:B------:R-:W-:Y:S02]  /*0360*/  LEA.HI.X R29, R44, R7.reuse, R47.reuse, 0x6, P1 ;  /* 0x000000072c1d7211 */ /* 0x180fe400008f342f */
[----:B------:R-:W-:Y:S02]  /*0370*/  LEA.HI.X R7, R50, R7, R47, 0x6, P6 ;  /* 0x0000000732077211 */ /* 0x000fe400030f342f */
[----:B------:R-:W-:Y:S02]  /*0380*/  LOP3.LUT R16, R15, 0x80, RZ, 0xc0, !PT ;  /* 0x000000800f107812 */ /* 0x000fe400078ec0ff */
[----:B------:R-:W-:Y:S01]  /*0390*/  LOP3.LUT R8, R21, R8, RZ, 0x3c, !PT ;  /* 0x0000000815087212 */ /* 0x000fe200078e3cff */
[----:B------:R-:W5:Y:S01]  /*03a0*/  @P2 LDG.E.U16 R40, desc[UR14][R6.64] ;  /* 0x0000000e06282981 */ /* 0x000f62000c1e1500 */
[----:B------:R-:W-:Y:S01]  /*03b0*/  ISETP.LT.U32.AND P5, PT, R12, R17, PT ;  /* 0x000000110c00720c */ /* 0x000fe20003fa1070 */
[----:B------:R-:W-:Y:S01]  /*03c0*/  IMAD.SHL.U32 R14, R16, 0x8, RZ ;  /* 0x00000008100e7824 */ /* 0x000fe200078e00ff */
[----:B------:R-:W-:-:S02]  /*03d0*/  ISETP.LT.AND.EX P3, PT, R47, R52, P0, P3 ;  /* 0x000000342f00720c */ /* 0x000fc40000761330 */
[----:B------:R-:W-:Y:S02]  /*03e0*/  LOP3.LUT R21, R8, 0x200, R11, 0xf8, !PT ;  /* 0x0000020008157812 */ /* 0x000fe400078ef80b */
[----:B------:R-:W-:Y:S02]  /*03f0*/  ISETP.LT.AND.EX P5, PT, R47, R52, P0, P5 ;  /* 0x000000342f00720c */ /* 0x000fe400007a1350 */
[-C--:B------:R-:W-:Y:S01]  /*0400*/  LOP3.LUT R18, R9, R14.reuse, RZ, 0xfc, !PT ;  /* 0x0000000e09127212 */ /* 0x080fe200078efcff */
[----:B------:R-:W-:Y:S01]  /*0410*/  IMAD.WIDE.U32 R8, R23, 0x2, R4 ;  /* 0x0000000217087825 */ /* 0x000fe200078e0004 */
[----:B------:R-:W-:Y:S02]  /*0420*/  LOP3.LUT R14, R21, R14, RZ, 0xfc, !PT ;  /* 0x0000000e150e7212 */ /* 0x000fe400078efcff */
[----:B------:R-:W-:Y:S01]  /*0430*/  LEA R21, R18, UR5, 0x1 ;  /* 0x0000000512157c11 */ /* 0x000fe2000f8e08ff */
[----:B------:R-:W-:Y:S01]  /*0440*/  IMAD.WIDE.U32 R22, R23, 0x2, R2 ;  /* 0x0000000217167825 */ /* 0x000fe200078e0002 */
[----:B------:R-:W-:-:S02]  /*0450*/  LEA R25, R14, UR5, 0x1 ;  /* 0x000000050e197c11 */ /* 0x000fc4000f8e08ff */
[----:B------:R-:W-:Y:S01]  /*0460*/  ISETP.LT.U32.AND P4, PT, R44, R17, PT ;  /* 0x000000112c00720c */ /* 0x000fe20003f81070 */
[----:B------:R-:W-:Y:S01]  /*0470*/  @!PT LDS RZ, [RZ] ;  /* 0x00000000fffff984 */ /* 0x000fe20000000800 */
[----:B------:R-:W-:Y:S01]  /*0480*/  @!PT LDS RZ, [RZ] ;  /* 0x00000000fffff984 */ /* 0x000fe20000000800 */
[----:B------:R-:W-:Y:S01]  /*0490*/  @!PT LDS RZ, [RZ] ;  /* 0x00000000fffff984 */ /* 0x000fe20000000800 */
[----:B------:R-:W-:Y:S01]  /*04a0*/  LDGSTS.E.BYPASS.128 [R21], desc[UR14][R8.64], P3 ;  /* 0x0000000008157fae */ /* 0x000fe20009901c4e */
[----:B------:R-:W-:Y:S02]  /*04b0*/  PRMT R12, RZ, 0x7610, R12 ;  /* 0x00007610ff0c7816 */ /* 0x000fe4000000000c */
[----:B------:R-:W-:Y:S01]  /*04c0*/  ISETP.LT.AND.EX P4, PT, R47, R52, P0, P4 ;  /* 0x000000342f00720c */ /* 0x000fe20000781340 */
[----:B------:R1:W-:Y:S04]  /*04d0*/  LDGSTS.E.BYPASS.128 [R25], desc[UR14][R22.64], P5 ;  /* 0x0000000016197fae */ /* 0x0003e8000a901c4e */
[----:B------:R-:W0:Y:S01]  /*04e0*/  LDGDEPBAR ;  /* 0x00000000000079af */ /* 0x000e220000000000 */
[----:B------:R-:W-:Y:S01]  /*04f0*/  SHF.R.U32.HI R24, RZ, 0x5, R15 ;  /* 0x00000005ff187819 */ /* 0x000fe2000001160f */
[----:B------:R-:W-:Y:S01]  /*0500*/  IMAD.MOV.U32 R46, RZ, RZ, 0x40 ;  /* 0x00000040ff2e7424 */ /* 0x000fe200078e00ff */
[----:B------:R-:W-:Y:S01]  /*0510*/  PLOP3.LUT P1, PT, PT, PT, PT, 0x80, 0x0 ;  /* 0x000000000000781c */ /* 0x000fe20003f2f070 */
[----:B------:R-:W-:Y:S01]  /*0520*/  IMAD.MOV.U32 R48, RZ, RZ, RZ ;  /* 0x000000ffff307224 */ /* 0x000fe200078e00ff */
[----:B------:R-:W-:-:S02]  /*0530*/  R2UR UR13, R24 ;  /* 0x00000000180d72ca */ /* 0x000fc400000e0000 */
[----:B------:R-:W-:Y:S02]  /*0540*/  CS2R R26, SRZ ;  /* 0x00000000001a7805 */ /* 0x000fe4000001ff00 */
[----:B------:R-:W-:Y:S01]  /*0550*/  CS2R R30, SRZ ;  /* 0x00000000001e7805 */ /* 0x000fe2000001ff00 */
[----:B------:R2:W5:Y:S01]  /*0560*/  @P4 LDG.E.U16 R12, desc[UR14][R28.64] ;  /* 0x0000000e1c0c4981 */ /* 0x000562000c1e1500 */
[----:B-1----:R-:W-:Y:S02]  /*0570*/  CS2R R24, SRZ ;  /* 0x0000000000187805 */ /* 0x002fe4000001ff00 */
[----:B------:R-:W-:Y:S02]  /*0580*/  CS2R R32, SRZ ;  /* 0x0000000000207805 */ /* 0x000fe4000001ff00 */
[----:B------:R-:W-:Y:S02]  /*0590*/  CS2R R34, SRZ ;  /* 0x0000000000227805 */ /* 0x000fe4000001ff00 */
[----:B------:R-:W-:-:S02]  /*05a0*/  CS2R R36, SRZ ;  /* 0x0000000000247805 */ /* 0x000fc4000001ff00 */
[----:B------:R-:W-:Y:S02]  /*05b0*/  CS2R R38, SRZ ;  /* 0x0000000000267805 */ /* 0x000fe4000001ff00 */
[----:B------:R-:W-:Y:S01]  /*05c0*/  SHF.R.S32.HI R22, RZ, 0x1f, R10 ;  /* 0x0000001fff167819 */ /* 0x000fe2000001140a */
[----:B------:R-:W-:Y:S01]  /*05d0*/  IMAD.SHL.U32 R23, R44, 0x20, RZ ;  /* 0x000000202c177824 */ /* 0x000fe200078e00ff */
[----:B------:R-:W-:Y:S01]  /*05e0*/  LOP3.LUT R41, R19, 0x8, RZ, 0xfc, !PT ;  /* 0x0000000813297812 */ /* 0x000fe200078efcff */
[----:B------:R-:W-:Y:S01]  /*05f0*/  IMAD.SHL.U32 R43, R50, 0x20, RZ ;  /* 0x00000020322b7824 */ /* 0x000fe200078e00ff */
[----:B--2---:R-:W-:Y:S02]  /*0600*/  CS2R R28, SRZ ;  /* 0x00000000001c7805 */ /* 0x004fe4000001ff00 */
[--C-:B------:R-:W-:Y:S02]  /*0610*/  SHF.L.U64.HI R42, R44, 0x5, R47.reuse ;  /* 0x000000052c2a7819 */ /* 0x100fe4000001022f */
[----:B------:R-:W-:Y:S01]  /*0620*/  SHF.L.U64.HI R21, R50, 0x5, R47 ;  /* 0x0000000532157819 */ /* 0x000fe2000001022f */
[----:B------:R-:W-:Y:S01]  /*0630*/  UMOV UR6, 0xffffffff ;  /* 0xffffffff00067882 */ /* 0x000fe20000000000 */
[----:B------:R-:W-:-:S05]  /*0640*/  UMOV UR4, URZ ;  /* 0x0000003f00047c82 */ /* 0x000fca0008000000 */
.L_x_0:
[----:B------:R-:W-:Y:S01]  /*0650*/  UIADD3 UR6, UR6, 0x1, URZ ;  /* 0x0000000106067890 */ /* 0x000fe2000fffe03f */
[----:B------:R-:W-:-:S04]  /*0660*/  DEPBAR.LE SB0, 0x0 ;  /* 0x000080000000791a */ /* 0x000fc80000000000 */
[----:B------:R-:W-:Y:S01]  /*0670*/  UISETP.GT.AND UP0, UPT, UR6, 0x1, UPT ;  /* 0x000000010600788c */ /* 0x000fe2000bf04270 */
[----:B------:R-:W-:Y:S01]  /*0680*/  BAR.SYNC.DEFER_BLOCKING 0x0 ;  /* 0x0000000000007b1d */ /* 0x000fe20000010000 */
[----:B------:R-:W-:Y:S01]  /*0690*/  USHF.L.U32 UR7, UR13, 0xa, URZ ;  /* 0x0000000a0d077899 */ /* 0x000fe2000800063f */
[----:B------:R-:W-:Y:S01]  /*06a0*/  LOP3.LUT R51, R46, 0x38, R11, 0xf8, !PT ;  /* 0x000000382e337812 */ /* 0x000fe200078ef80b */
[----:B------:R-:W-:Y:S01]  /*06b0*/  USEL UR6, UR6, URZ, !UP0 ;  /* 0x0000003f06067287 */ /* 0x000fe2000c000000 */
[----:B------:R-:W-:Y:S01]  /*06c0*/  SEL R9, RZ, 0x10, !P1 ;  /* 0x00000010ff097807 */ /* 0x000fe20004800000 */
[----:B------:R-:W-:Y:S02]  /*06d0*/  ULOP3.LUT UR12, UR7, 0x1000, URZ, 0xc0, !UPT ;  /* 0x00001000070c7892 */ /* 0x000fe4000f8ec03f */
[----:B------:R-:W-:Y:S01]  /*06e0*/  ULEA UR7, UR6, UR5, 0xd ;  /* 0x0000000506077291 */ /* 0x000fe2000f8e683f */
[C---:B------:R-:W-:Y:S01]  /*06f0*/  IMAD.SHL.U32 R49, R51.reuse, 0x2, RZ ;  /* 0x0000000233317824 */ /* 0x040fe200078e00ff */
[----:B------:R-:W-:Y:S01]  /*0700*/  UMOV UR11, 0x40000040 ;  /* 0x40000040000b7882 */ /* 0x000fe20000000000 */
[----:B------:R-:W-:Y:S01]  /*0710*/  UIADD3 UR4, UR4, 0x1, URZ ;  /* 0x0000000104047890 */ /* 0x000fe2000fffe03f */
[----:B------:R-:W-:Y:S01]  /*0720*/  SHF.L.U64.HI R51, R51, 0x1, R48 ;  /* 0x0000000133337819 */ /* 0x000fe20000010230 */
[----:B------:R-:W-:Y:S01]  /*0730*/  UIADD3 UR8, UR7, UR12, URZ ;  /* 0x0000000c07087290 */ /* 0x000fe2000fffe03f */
[----:B------:R-:W-:Y:S01]  /*0740*/  IADD3 R6, P6, R49, R4, RZ ;  /* 0x0000000431067210 */ /* 0x000fe20007fde0ff */
[----:B------:R-:W-:Y:S01]  /*0750*/  USHF.R.U32.HI UR9, URZ, 0x4, UR7 ;  /* 0x000000043f097899 */ /* 0x000fe20008011607 */
[C---:B------:R-:W-:Y:S01]  /*0760*/  SEL R8, R9.reuse, RZ, P3 ;  /* 0x000000ff09087207 */ /* 0x040fe20001800000 */
[----:B------:R-:W-:Y:S01]  /*0770*/  USHF.R.U32.HI UR10, URZ, 0x4, UR8 ;  /* 0x000000043f0a7899 */ /* 0x000fe20008011608 */
[----:B------:R-:W-:Y:S01]  /*0780*/  SEL R46, R9, RZ, P5 ;  /* 0x000000ff092e7207 */ /* 0x000fe20002800000 */
[----:B------:R-:W-:Y:S01]  /*0790*/  USGXT.U32 UR8, UR9, 0xe ;  /* 0x0000000e0908789a */ /* 0x000fe20008000000 */
[----:B------:R-:W-:Y:S01]  /*07a0*/  IMAD.X R7, R51, 0x1, R5, P6 ;  /* 0x0000000133077824 */ /* 0x000fe200030e0605 */
[----:B------:R-:W-:Y:S01]  /*07b0*/  USGXT.U32 UR9, UR10, 0xe ;  /* 0x0000000e0a09789a */ /* 0x000fe20008000000 */
[----:B------:R-:W-:Y:S01]  /*07c0*/  ISETP.NE.U32.AND P6, PT, R8, RZ, PT ;  /* 0x000000ff0800720c */ /* 0x000fe20003fc5070 */
[----:B------:R-:W-:-:S02]  /*07d0*/  ULOP3.LUT UR8, UR8, 0x2000000, URZ, 0xfc, !UPT ;  /* 0x0200000008087892 */ /* 0x000fc4000f8efc3f */
[----:B------:R-:W-:Y:S01]  /*07e0*/  ULOP3.LUT UR10, UR9, 0x2000000, URZ, 0xfc, !UPT ;  /* 0x02000000090a7892 */ /* 0x000fe2000f8efc3f */
[----:B------:R-:W-:Y:S01]  /*07f0*/  WARPGROUP.ARRIVE ;  /* 0x00000000000079c5 */ /* 0x000fe20000000000 */
[----:B------:R-:W-:Y:S01]  /*0800*/  UISETP.GT.AND UP0, UPT, UR4, 0x1, UPT ;  /* 0x000000010400788c */ /* 0x000fe2000bf04270 */
[----:B------:R-:W-:-:S03]  /*0810*/  UMOV UR9, 0x40000040 ;  /* 0x4000004000097882 */ /* 0x000fc60000000000 */
[----:B------:R-:W-:-:S03]  /*0820*/  USEL UR4, UR4, URZ, !UP0 ;  /* 0x0000003f04047287 */ /* 0x000fc6000c000000 */
[----:B------:R-:W-:Y:S01]  /*0830*/  HGMMA.64x32x16.F32.BF16 R24, gdesc[UR8], R24 ;  /* 0x00600000081879f0 */ /* 0x000fe20008701818 */
[----:B------:R-:W-:Y:S01]  /*0840*/  UIADD3 UR8, UR7, 0x20, URZ ;  /* 0x0000002007087890 */ /* 0x000fe2000fffe03f */
[----:B------:R-:W-:-:S03]  /*0850*/  UMOV UR11, 0x40000040 ;  /* 0x40000040000b7882 */ /* 0x000fc60000000000 */
[----:B------:R-:W-:Y:S02]  /*0860*/  UIADD3 UR9, UR12, UR8, URZ ;  /* 0x000000080c097290 */ /* 0x000fe4000fffe03f */
[----:B------:R-:W-:Y:S02]  /*0870*/  USHF.R.U32.HI UR8, URZ, 0x4, UR8 ;  /* 0x000000043f087899 */ /* 0x000fe40008011608 */
[----:B------:R-:W-:Y:S02]  /*0880*/  USHF.R.U32.HI UR9, URZ, 0x4, UR9 ;  /* 0x000000043f097899 */ /* 0x000fe40008011609 */
[----:B------:R-:W-:Y:S02]  /*0890*/  USGXT.U32 UR8, UR8, 0xe ;  /* 0x0000000e0808789a */ /* 0x000fe40008000000 */
[----:B------:R-:W-:Y:S02]  /*08a0*/  USGXT.U32 UR9, UR9, 0xe ;  /* 0x0000000e0909789a */ /* 0x000fe40008000000 */
[----:B------:R-:W-:-:S02]  /*08b0*/  ULOP3.LUT UR8, UR8, 0x2000000, URZ, 0xfc, !UPT ;  /* 0x0200000008087892 */ /* 0x000fc4000f8efc3f */
[----:B------:R-:W-:-:S03]  /*08c0*/  ULOP3.LUT UR10, UR9, 0x2000000, URZ, 0xfc, !UPT ;  /* 0x02000000090a7892 */ /* 0x000fc6000f8efc3f */
[----:B------:R-:W-:-:S06]  /*08d0*/  UMOV UR9, 0x40000040 ;  /* 0x4000004000097882 */ /* 0x000fcc0000000000 */
[----:B------:R-:W-:Y:S01]  /*08e0*/  HGMMA.64x32x16.F32.BF16 R24, gdesc[UR8], R24 ;  /* 0x00600000081879f0 */ /* 0x000fe20008701818 */
[----:B------:R-:W-:Y:S01]  /*08f0*/  UIADD3 UR8, UR7, 0x40, URZ ;  /* 0x0000004007087890 */ /* 0x000fe2000fffe03f */
[----:B------:R-:W-:Y:S01]  /*0900*/  UMOV UR11, 0x40000040 ;  /* 0x40000040000b7882 */ /* 0x000fe20000000000 */
[----:B------:R-:W-:Y:S02]  /*0910*/  UIADD3 UR7, UR7, 0x60, URZ ;  /* 0x0000006007077890 */ /* 0x000fe4000fffe03f */
[----:B------:R-:W-:Y:S02]  /*0920*/  UIADD3 UR9, UR12, UR8, URZ ;  /* 0x000000080c097290 */ /* 0x000fe4000fffe03f */
[----:B------:R-:W-:Y:S02]  /*0930*/  USHF.R.U32.HI UR8, URZ, 0x4, UR8 ;  /* 0x000000043f087899 */ /* 0x000fe40008011608 */
[----:B------:R-:W-:Y:S02]  /*0940*/  USHF.R.U32.HI UR9, URZ, 0x4, UR9 ;  /* 0x000000043f097899 */ /* 0x000fe40008011609 */
[----:B------:R-:W-:-:S02]  /*0950*/  USGXT.U32 UR8, UR8, 0xe ;  /* 0x0000000e0808789a */ /* 0x000fc40008000000 */
[----:B------:R-:W-:Y:S02]  /*0960*/  USGXT.U32 UR9, UR9, 0xe ;  /* 0x0000000e0909789a */ /* 0x000fe40008000000 */
[----:B------:R-:W-:Y:S02]  /*0970*/  ULOP3.LUT UR8, UR8, 0x2000000, URZ, 0xfc, !UPT ;  /* 0x0200000008087892 */ /* 0x000fe4000f8efc3f */
[----:B------:R-:W-:Y:S02]  /*0980*/  ULOP3.LUT UR10, UR9, 0x2000000, URZ, 0xfc, !UPT ;  /* 0x02000000090a7892 */ /* 0x000fe4000f8efc3f */
[----:B------:R-:W-:Y:S01]  /*0990*/  UIADD3 UR12, UR12, UR7, URZ ;  /* 0x000000070c0c7290 */ /* 0x000fe2000fffe03f */
[----:B------:R-:W-:Y:S01]  /*09a0*/  UMOV UR9, 0x40000040 ;  /* 0x4000004000097882 */ /* 0x000fe20000000000 */
[----:B------:R-:W-:-:S04]  /*09b0*/  USHF.R.U32.HI UR7, URZ, 0x4, UR7 ;  /* 0x000000043f077899 */ /* 0x000fc80008011607 */
[----:B------:R-:W-:-:S04]  /*09c0*/  USGXT.U32 UR7, UR7, 0xe ;  /* 0x0000000e0707789a */ /* 0x000fc80008000000 */
[----:B------:R-:W-:Y:S01]  /*09d0*/  ULOP3.LUT UR7, UR7, 0x2000000, URZ, 0xfc, !UPT ;  /* 0x0200000007077892 */ /* 0x000fe2000f8efc3f */
[----:B------:R-:W-:Y:S01]  /*09e0*/  HGMMA.64x32x16.F32.BF16 R24, gdesc[UR8], R24 ;  /* 0x00600000081879f0 */ /* 0x000fe20008701818 */
[----:B------:R-:W-:Y:S01]  /*09f0*/  USHF.R.U32.HI UR8, URZ, 0x4, UR12 ;  /* 0x000000043f087899 */ /* 0x000fe2000801160c */
[----:B------:R-:W-:Y:S01]  /*0a00*/  UMOV UR9, 0x40000040 ;  /* 0x4000004000097882 */ /* 0x000fe20000000000 */
[----:B------:R-:W-:Y:S02]  /*0a10*/  UMOV UR11, 0x40000040 ;  /* 0x40000040000b7882 */ /* 0x000fe40000000000 */
[----:B------:R-:W-:-:S04]  /*0a20*/  USGXT.U32 UR8, UR8, 0xe ;  /* 0x0000000e0808789a */ /* 0x000fc80008000000 */
[----:B------:R-:W-:-:S03]  /*0a30*/  ULOP3.LUT UR10, UR8, 0x2000000, URZ, 0xfc, !UPT ;  /* 0x02000000080a7892 */ /* 0x000fc6000f8efc3f */
[----:B------:R-:W-:Y:S01]  /*0a40*/  UMOV UR8, UR7 ;  /* 0x0000000700087c82 */ /* 0x000fe20008000000 */
[----:B------:R-:W-:-:S06]  /*0a50*/  ULEA UR7, UR4, UR5, 0xd ;  /* 0x0000000504077291 */ /* 0x000fcc000f8e683f */
[----:B------:R-:W-:Y:S01]  /*0a60*/  LEA R45, R18, UR7, 0x1 ;  /* 0x00000007122d7c11 */ /* 0x000fe2000f8e08ff */
[----:B------:R-:W-:Y:S03]  /*0a70*/  HGMMA.64x32x16.F32.BF16 R24, gdesc[UR8], R24, gsb0 ;  /* 0x00600000081879f0 */ /* 0x000fe60008001818 */
[----:B------:R-:W-:Y:S02]  /*0a80*/  WARPGROUP.DEPBAR.LE gsb0, 0x1 ;  /* 0x00008000000079c5 */ /* 0x000fe40000010100 */
[----:B------:R-:W-:Y:S06]  /*0a90*/  BAR.SYNC.DEFER_BLOCKING 0x0 ;  /* 0x0000000000007b1d */ /* 0x000fec0000010000 */
[----:B------:R-:W-:Y:S01]  /*0aa0*/  @!PT LDS RZ, [RZ] ;  /* 0x00000000fffff984 */ /* 0x000fe20000000800 */
[----:B------:R-:W-:Y:S01]  /*0ab0*/  @!PT LDS RZ, [RZ] ;  /* 0x00000000fffff984 */ /* 0x000fe20000000800 */
[----:B------:R-:W-:Y:S01]  /*0ac0*/  @!PT LDS RZ, [RZ] ;  /* 0x00000000fffff984 */ /* 0x000fe20000000800 */
[----:B------:R1:W-:Y:S01]  /*0ad0*/  LDGSTS.E.BYPASS.128 [R45], desc[UR14][R6.64], P6 ;  /* 0x00000000062d7fae */ /* 0x0003e2000b101c4e */
[----:B------:R-:W-:-:S02]  /*0ae0*/  IADD3 R8, P6, R49, R2, RZ ;  /* 0x0000000231087210 */ /* 0x000fc40007fde0ff */
[----:B------:R-:W-:-:S03]  /*0af0*/  LEA R49, R14, UR7, 0x1 ;  /* 0x000000070e317c11 */ /* 0x000fc6000f8e08ff */
[----:B------:R-:W-:Y:S01]  /*0b00*/  IMAD.X R9, R51, 0x1, R3, P6 ;  /* 0x0000000133097824 */ /* 0x000fe200030e0603 */
[----:B------:R-:W-:Y:S01]  /*0b10*/  ISETP.NE.U32.AND P6, PT, R46, RZ, PT ;  /* 0x000000ff2e00720c */ /* 0x000fe20003fc5070 */
[----:B------:R-:W-:-:S12]  /*0b20*/  IMAD.MOV.U32 R46, RZ, RZ, 0x80 ;  /* 0x00000080ff2e7424 */ /* 0x000fd800078e00ff */
[----:B------:R1:W-:Y:S01]  /*0b30*/  LDGSTS.E.BYPASS.128 [R49], desc[UR14][R8.64], P6 ;  /* 0x0000000008317fae */ /* 0x0003e2000b101c4e */
[----:B------:R-:W-:Y:S02]  /*0b40*/  PLOP3.LUT P6, PT, P1, PT, PT, 0x80, 0x0 ;  /* 0x000000000000781c */ /* 0x000fe40000fcf070 */
[----:B------:R-:W-:Y:S01]  /*0b50*/  PLOP3.LUT P1, PT, PT, PT, PT, 0x8, 0x0 ;  /* 0x000000000000781c */ /* 0x000fe20003f2e170 */
[----:B------:R-:W0:Y:S10]  /*0b60*/  LDGDEPBAR ;  /* 0x00000000000079af */ /* 0x000e340000000000 */
[----:B-1----:R-:W-:Y:S05]  /*0b70*/  @P6 BRA `(.L_x_0) ;  /* 0xfffffff800b46947 */ /* 0x002fea000383ffff */
[----:B------:R-:W1:Y:S01]  /*0b80*/  LDC.64 R2, c[0x0][0x218] ;  /* 0x00008600ff027b82 */ /* 0x000e620000000a00 */
[----:B------:R-:W-:Y:S01]  /*0b90*/  IMAD.SHL.U32 R4, R15, 0x2, RZ ;  /* 0x000000020f047824 */ /* 0x000fe200078e00ff */
[----:B------:R-:W-:Y:S02]  /*0ba0*/  WARPGROUP.DEPBAR.LE gsb0, 0x0 ;  /* 0x00008000000079c5 */ /* 0x000fe40000010000 */
[----:B------:R-:W-:-:S04]  /*0bb0*/  DEPBAR.LE SB0, 0x0 ;  /* 0x000080000000791a */ /* 0x000fc80000000000 */
[----:B------:R-:W-:-:S04]  /*0bc0*/  LOP3.LUT R5, R4, 0x6, RZ, 0xc0, !PT ;  /* 0x0000000604057812 */ /* 0x000fc800078ec0ff */
[----:B------:R-:W-:Y:S02]  /*0bd0*/  LEA.HI R16, R16, R5, RZ, 0x1e ;  /* 0x0000000510107211 */ /* 0x000fe400078ff0ff */
[----:B-1----:R-:W-:-:S04]  /*0be0*/  LEA R7, P1, R10, R2, 0x2 ;  /* 0x000000020a077211 */ /* 0x002fc800078210ff */
[----:B------:R-:W-:Y:S01]  /*0bf0*/  LEA.HI.X R3, R10, R3, R22, 0x2, P1 ;  /* 0x000000030a037211 */ /* 0x000fe200008f1416 */
[----:B------:R-:W-:Y:S01]  /*0c00*/  VIADD R22, R16, 0x8 ;  /* 0x0000000810167836 */ /* 0x000fe20000000000 */
[----:B------:R-:W-:-:S04]  /*0c10*/  LEA R2, P1, R20, R7, 0x2 ;  /* 0x0000000714027211 */ /* 0x000fc800078210ff */
[-C--:B------:R-:W-:Y:S01]  /*0c20*/  LEA R10, P3, R43, R2.reuse, 0x2 ;  /* 0x000000022b0a7211 */ /* 0x080fe200078610ff */
[----:B------:R-:W-:Y:S01]  /*0c30*/  IMAD.X R3, RZ, RZ, R3, P1 ;  /* 0x000000ffff037224 */ /* 0x000fe200008e0603 */
[C---:B------:R-:W-:Y:S02]  /*0c40*/  LEA R4, P1, R23.reuse, R2, 0x2 ;  /* 0x0000000217047211 */ /* 0x040fe400078210ff */
[----:B------:R-:W-:Y:S02]  /*0c50*/  LOP3.LUT R8, R22, R13, RZ, 0xfc, !PT ;  /* 0x0000000d16087212 */ /* 0x000fe400078efcff */
[-C--:B------:R-:W-:Y:S01]  /*0c60*/  LEA.HI.X R5, R23, R3.reuse, R42, 0x2, P1 ;  /* 0x0000000317057211 */ /* 0x080fe200008f142a */
[----:B------:R-:W-:Y:S01]  /*0c70*/  VIADD R42, R16, 0x18 ;  /* 0x00000018102a7836 */ /* 0x000fe20000000000 */
[----:B------:R-:W-:Y:S01]  /*0c80*/  LEA.HI.X R11, R43, R3, R21, 0x2, P3 ;  /* 0x000000032b0b7211 */ /* 0x000fe200018f1415 */
[----:B------:R-:W-:Y:S01]  /*0c90*/  IMAD.MOV.U32 R43, RZ, RZ, RZ ;  /* 0x000000ffff2b7224 */ /* 0x000fe200078e00ff */
[----:B------:R-:W-:Y:S01]  /*0ca0*/  BAR.SYNC.DEFER_BLOCKING 0x0 ;  /* 0x0000000000007b1d */ /* 0x000fe20000010000 */
[----:B------:R-:W-:-:S02]  /*0cb0*/  ISETP.GE.AND P3, PT, R8, R17, PT ;  /* 0x000000110800720c */ /* 0x000fc40003f66270 */
[----:B------:R-:W-:Y:S01]  /*0cc0*/  LOP3.LUT R20, R42, R13, RZ, 0xfc, !PT ;  /* 0x0000000d2a147212 */ /* 0x000fe200078efcff */
[----:B------:R-:W-:Y:S02]  /*0cd0*/  VIADD R18, R16, 0x11 ;  /* 0x0000001110127836 */ /* 0x000fe40000000000 */
[----:B------:R-:W-:Y:S01]  /*0ce0*/  IMAD.MOV.U32 R23, RZ, RZ, RZ ;  /* 0x000000ffff177224 */ /* 0x000fe200078e00ff */
[----:B------:R-:W-:Y:S02]  /*0cf0*/  ISETP.LT.U32.AND P1, PT, R20, R17, PT ;  /* 0x000000111400720c */ /* 0x000fe40003f21070 */
[----:B------:R-:W-:Y:S02]  /*0d00*/  LOP3.LUT R21, R18, R13, RZ, 0xfc, !PT ;  /* 0x0000000d12157212 */ /* 0x000fe400078efcff */
[----:B------:R-:W-:Y:S01]  /*0d10*/  ISETP.LT.AND.EX P1, PT, R47, R52, P0, P1 ;  /* 0x000000342f00720c */ /* 0x000fe20000721310 */
[----:B------:R-:W-:Y:S02]  /*0d20*/  IMAD.MOV.U32 R14, RZ, RZ, RZ ;  /* 0x000000ffff0e7224 */ /* 0x000fe400078e00ff */
[----:B------:R-:W-:Y:S01]  /*0d30*/  VIADD R46, R16, 0x10 ;  /* 0x00000010102e7836 */ /* 0x000fe20000000000 */
[----:B------:R1:W2:Y:S01]  /*0d40*/  @P4 LDG.E R43, desc[UR14][R4.64] ;  /* 0x0000000e042b4981 */ /* 0x0002a2000c1e1900 */
[----:B------:R-:W-:Y:S01]  /*0d50*/  ISETP.GT.AND P4, PT, R13, -0x1, !P3 ;  /* 0xffffffff0d00780c */ /* 0x000fe20005f84270 */
[----:B------:R-:W-:-:S02]  /*0d60*/  IMAD.WIDE R8, R8, 0x80, R2 ;  /* 0x0000008008087825 */ /* 0x000fc400078e0202 */
[----:B------:R3:W4:Y:S01]  /*0d70*/  @P2 LDG.E R23, desc[UR14][R10.64] ;  /* 0x0000000e0a172981 */ /* 0x000722000c1e1900 */
[----:B------:R-:W-:Y:S01]  /*0d80*/  ISETP.LT.U32.AND P2, PT, R21, R17, PT ;  /* 0x000000111500720c */ /* 0x000fe20003f41070 */
[----:B------:R-:W-:Y:S01]  /*0d90*/  IMAD.MOV.U32 R48, RZ, RZ, RZ ;  /* 0x000000ffff307224 */ /* 0x000fe200078e00ff */
[C---:B-1----:R-:W-:Y:S02]  /*0da0*/  LEA R4, P5, R20.reuse, R2, 0x7 ;  /* 0x0000000214047211 */ /* 0x042fe400078a38ff */
[----:B------:R-:W-:Y:S02]  /*0db0*/  ISETP.LT.AND.EX P2, PT, R47, R52, P0, P2 ;  /* 0x000000342f00720c */ /* 0x000fe40000741320 */
[----:B------:R-:W-:-:S03]  /*0dc0*/  LEA.HI.X R5, R20, R3, R47, 0x7, P5 ;  /* 0x0000000314057211 */ /* 0x000fc600028f3c2f */
[----:B------:R1:W2:Y:S01]  /*0dd0*/  @P4 LDG.E R14, desc[UR14][R8.64] ;  /* 0x0000000e080e4981 */ /* 0x0002a2000c1e1900 */
[----:B------:R-:W-:Y:S02]  /*0de0*/  LOP3.LUT R45, R46, R13, RZ, 0xfc, !PT ;  /* 0x0000000d2e2d7212 */ /* 0x000fe400078efcff */
[----:B------:R-:W-:Y:S01]  /*0df0*/  LEA R6, P4, R21, R2, 0x7 ;  /* 0x0000000215067211 */ /* 0x000fe200078838ff */
[----:B------:R1:W2:Y:S01]  /*0e00*/  @P1 LDG.E R48, desc[UR14][R4.64] ;  /* 0x0000000e04301981 */ /* 0x0002a2000c1e1900 */
[----:B------:R-:W-:Y:S01]  /*0e10*/  ISETP.LT.U32.AND P1, PT, R45, R17, PT ;  /* 0x000000112d00720c */ /* 0x000fe20003f21070 */
[----:B---3--:R-:W-:Y:S01]  /*0e20*/  IMAD.MOV.U32 R10, RZ, RZ, RZ ;  /* 0x000000ffff0a7224 */ /* 0x008fe200078e00ff */
[----:B------:R-:W-:Y:S02]  /*0e30*/  LEA.HI.X R7, R21, R3, R47, 0x7, P4 ;  /* 0x0000000315077211 */ /* 0x000fe400020f3c2f */
[----:B------:R-:W-:Y:S01]  /*0e40*/  ISETP.LT.AND.EX P1, PT, R47, R52, P0, P1 ;  /* 0x000000342f00720c */ /* 0x000fe20000721310 */
[----:B------:R-:W-:-:S02]  /*0e50*/  VIADD R56, R16, 0x19 ;  /* 0x0000001910387836 */ /* 0x000fc40000000000 */
[----:B------:R-:W3:Y:S01]  /*0e60*/  @P2 LDG.E R10, desc[UR14][R6.64] ;  /* 0x0000000e060a2981 */ /* 0x000ee2000c1e1900 */
[C---:B-1----:R-:W-:Y:S01]  /*0e70*/  LEA R8, P2, R45.reuse, R2, 0x7 ;  /* 0x000000022d087211 */ /* 0x042fe200078438ff */
[----:B------:R-:W-:Y:S01]  /*0e80*/  IMAD.MOV.U32 R54, RZ, RZ, RZ ;  /* 0x000000ffff367224 */ /* 0x000fe200078e00ff */
[----:B------:R-:W-:Y:S02]  /*0e90*/  LOP3.LUT R58, R56, R13, RZ, 0xfc, !PT ;  /* 0x0000000d383a7212 */ /* 0x000fe400078efcff */
[----:B------:R-:W-:-:S05]  /*0ea0*/  LEA.HI.X R9, R45, R3, R47, 0x7, P2 ;  /* 0x000000032d097211 */ /* 0x000fca00010f3c2f */
[----:B------:R1:W2:Y:S01]  /*0eb0*/  @P1 LDG.E R54, desc[UR14][R8.64] ;  /* 0x0000000e08361981 */ /* 0x0002a2000c1e1900 */
[C---:B------:R-:W-:Y:S02]  /*0ec0*/  ISETP.LT.U32.AND P1, PT, R58.reuse, R17, PT ;  /* 0x000000113a00720c */ /* 0x040fe40003f21070 */
[----:B------:R-:W-:Y:S02]  /*0ed0*/  LEA R4, P2, R58, R2, 0x7 ;  /* 0x000000023a047211 */ /* 0x000fe400078438ff */
[----:B------:R-:W-:Y:S01]  /*0ee0*/  ISETP.LT.AND.EX P1, PT, R47, R52, P0, P1 ;  /* 0x000000342f00720c */ /* 0x000fe20000721310 */
[----:B------:R-:W-:Y:S01]  /*0ef0*/  VIADD R52, R16, 0x1 ;  /* 0x0000000110347836 */ /* 0x000fe20000000000 */
[----:B------:R-:W-:Y:S01]  /*0f00*/  LEA.HI.X R5, R58, R3, R47, 0x7, P2 ;  /* 0x000000033a057211 */ /* 0x000fe200010f3c2f */
[----:B------:R-:W-:Y:S02]  /*0f10*/  IMAD.MOV.U32 R60, RZ, RZ, RZ ;  /* 0x000000ffff3c7224 */ /* 0x000fe400078e00ff */
[----:B-1----:R-:W-:Y:S01]  /*0f20*/  IMAD.MOV.U32 R8, RZ, RZ, RZ ;  /* 0x000000ffff087224 */ /* 0x002fe200078e00ff */
[----:B------:R-:W-:-:S04]  /*0f30*/  LOP3.LUT R11, R52, R13, RZ, 0xfc, !PT ;  /* 0x0000000d340b7212 */ /* 0x000fc800078efcff */
[----:B------:R-:W-:-:S03]  /*0f40*/  ISETP.GE.AND P4, PT, R11, R17, PT ;  /* 0x000000110b00720c */ /* 0x000fc60003f86270 */
[----:B------:R1:W2:Y:S01]  /*0f50*/  @P1 LDG.E R8, desc[UR14][R4.64] ;  /* 0x0000000e04081981 */ /* 0x0002a2000c1e1900 */
[----:B------:R-:W-:Y:S01]  /*0f60*/  ISETP.GT.AND P2, PT, R13, -0x1, !P4 ;  /* 0xffffffff0d00780c */ /* 0x000fe20006744270 */
[----:B------:R-:W-:Y:S01]  /*0f70*/  IMAD.WIDE R6, R11, 0x80, R2 ;  /* 0x000000800b067825 */ /* 0x000fe200078e0202 */
[----:B------:R-:W-:-:S04]  /*0f80*/  LOP3.LUT R11, R16, R13, RZ, 0xfc, !PT ;  /* 0x0000000d100b7212 */ /* 0x000fc800078efcff */
[----:B------:R-:W-:-:S07]  /*0f90*/  ISETP.GE.AND P5, PT, R11, R17, PT ;  /* 0x000000110b00720c */ /* 0x000fce0003fa6270 */
[----:B------:R1:W2:Y:S01]  /*0fa0*/  @P2 LDG.E R60, desc[UR14][R6.64] ;  /* 0x0000000e063c2981 */ /* 0x0002a2000c1e1900 */
[----:B------:R-:W-:Y:S01]  /*0fb0*/  ISETP.GT.AND P2, PT, R13, -0x1, !P5 ;  /* 0xffffffff0d00780c */ /* 0x000fe20006f44270 */
[----:B-1----:R-:W-:-:S04]  /*0fc0*/  IMAD.WIDE R4, R11, 0x80, R2 ;  /* 0x000000800b047825 */ /* 0x002fc800078e0202 */
[----:B------:R-:W-:-:S08]  /*0fd0*/  IMAD.MOV.U32 R11, RZ, RZ, RZ ;  /* 0x000000ffff0b7224 */ /* 0x000fd000078e00ff */
[----:B------:R-:W4:Y:S01]  /*0fe0*/  @P2 LDG.E R11, desc[UR14][R4.64] ;  /* 0x0000000e040b2981 */ /* 0x000f22000c1e1900 */
[----:B------:R-:W-:Y:S01]  /*0ff0*/  ISETP.GE.AND P1, PT, R50, R17, PT ;  /* 0x000000113200720c */ /* 0x000fe20003f26270 */
[----:B------:R-:W-:-:S05]  /*1000*/  VIADD R50, R16, 0x9 ;  /* 0x0000000910327836 */ /* 0x000fca0000000000 */
[----:B------:R-:W-:-:S04]  /*1010*/  LOP3.LUT R9, R50, R13, RZ, 0xfc, !PT ;  /* 0x0000000d32097212 */ /* 0x000fc800078efcff */
[----:B------:R-:W-:-:S04]  /*1020*/  ISETP.GE.AND P6, PT, R9, R17, PT ;  /* 0x000000110900720c */ /* 0x000fc80003fc6270 */
[----:B------:R-:W-:Y:S01]  /*1030*/  ISETP.GT.AND P2, PT, R13, -0x1, !P6 ;  /* 0xffffffff0d00780c */ /* 0x000fe20007744270 */
[----:B------:R-:W-:Y:S02]  /*1040*/  IMAD.MOV.U32 R6, RZ, RZ, RZ ;  /* 0x000000ffff067224 */ /* 0x000fe400078e00ff */
[----:B------:R-:W-:-:S10]  /*1050*/  IMAD.WIDE R2, R9, 0x80, R2 ;  /* 0x0000008009027825 */ /* 0x000fd400078e0202 */
[----:B------:R1:W3:Y:S01]  /*1060*/  @P2 LDG.E R6, desc[UR14][R2.64] ;  /* 0x0000000e02062981 */ /* 0x0002e2000c1e1900 */
[----:B----4-:R-:W-:-:S04]  /*1070*/  FADD R7, -R11, R23 ;  /* 0x000000170b077221 */ /* 0x010fc80000000100 */
[----:B------:R-:W-:-:S05]  /*1080*/  FMUL R49, R7, 1.4426950216293334961 ;  /* 0x3fb8aa3b07317820 */ /* 0x000fca0000400000 */
[----:B------:R-:W-:-:S13]  /*1090*/  FSETP.GEU.AND P2, PT, R49, -126, PT ;  /* 0xc2fc00003100780b */ /* 0x000fda0003f4e000 */
[----:B------:R-:W-:-:S04]  /*10a0*/  @!P2 FMUL R49, R49, 0.5 ;  /* 0x3f0000003131a820 */ /* 0x000fc80000400000 */
[----:B------:R-:W4:Y:S01]  /*10b0*/  MUFU.EX2 R7, R49 ;  /* 0x0000003100077308 */ /* 0x000f220000000800 */
[----:B--2---:R-:W-:-:S04]  /*10c0*/  FADD R47, -R60, R23 ;  /* 0x000000173c2f7221 */ /* 0x004fc80000000100 */
[----:B------:R-:W-:Y:S01]  /*10d0*/  FMUL R47, R47, 1.4426950216293334961 ;  /* 0x3fb8aa3b2f2f7820 */ /* 0x000fe20000400000 */
[----:B----4-:R-:W-:-:S04]  /*10e0*/  @!P2 FMUL R7, R7, R7 ;  /* 0x000000070707a220 */ /* 0x010fc80000400000 */
[----:B------:R-:W-:-:S13]  /*10f0*/  FSETP.GEU.AND P2, PT, R47, -126, PT ;  /* 0xc2fc00002f00780b */ /* 0x000fda0003f4e000 */
[----:B------:R-:W-:-:S04]  /*1100*/  @!P2 FMUL R47, R47, 0.5 ;  /* 0x3f0000002f2fa820 */ /* 0x000fc80000400000 */
[----:B-1----:R-:W1:Y:S01]  /*1110*/  MUFU.EX2 R2, R47 ;  /* 0x0000002f00027308 */ /* 0x002e620000000800 */
[----:B------:R-:W-:-:S04]  /*1120*/  FADD R3, -R14, R23 ;  /* 0x000000170e037221 */ /* 0x000fc80000000100 */
[----:B------:R-:W-:Y:S01]  /*1130*/  FMUL R4, R3, 1.4426950216293334961 ;  /* 0x3fb8aa3b03047820 */ /* 0x000fe20000400000 */
[----:B-1----:R-:W-:-:S04]  /*1140*/  @!P2 FMUL R2, R2, R2 ;  /* 0x000000020202a220 */ /* 0x002fc80000400000 */
[----:B------:R-:W-:-:S13]  /*1150*/  FSETP.GEU.AND P2, PT, R4, -126, PT ;  /* 0xc2fc00000400780b */ /* 0x000fda0003f4e000 */
[----:B------:R-:W-:-:S04]  /*1160*/  @!P2 FMUL R4, R4, 0.5 ;  /* 0x3f0000000404a820 */ /* 0x000fc80000400000 */
[----:B------:R-:W1:Y:S01]  /*1170*/  MUFU.EX2 R3, R4 ;  /* 0x0000000400037308 */ /* 0x000e620000000800 */
        /* <DEDUP_REMOVED lines=18> */
[----:B---3--:R-:W-:Y:S01]  /*12a0*/  FADD R4, -R6, R23 ;  /* 0x0000001706047221 */ /* 0x008fe20000000100 */
[----:B-1----:R-:W-:Y:S01]  /*12b0*/  @!P2 FMUL R5, R5, R5 ;  /* 0x000000050505a220 */ /* 0x002fe20000400000 */
[----:B------:R-:W-:Y:S02]  /*12c0*/  ISETP.GE.AND P2, PT, R44, R17, PT ;  /* 0x000000112c00720c */ /* 0x000fe40003f46270 */
[----:B------:R-:W-:-:S05]  /*12d0*/  FMUL R44, R4, 1.4426950216293334961 ;  /* 0x3fb8aa3b042c7820 */ /* 0x000fca0000400000 */
[----:B------:R-:W-:-:S13]  /*12e0*/  FSETP.GEU.AND P6, PT, R44, -126, PT ;  /* 0xc2fc00002c00780b */ /* 0x000fda0003fce000 */
[----:B------:R-:W-:-:S04]  /*12f0*/  @!P6 FMUL R44, R44, 0.5 ;  /* 0x3f0000002c2ce820 */ /* 0x000fc80000400000 */
[----:B------:R-:W1:Y:S01]  /*1300*/  MUFU.EX2 R4, R44 ;  /* 0x0000002c00047308 */ /* 0x000e620000000800 */
[----:B------:R-:W-:-:S04]  /*1310*/  FADD R6, -R6, R43 ;  /* 0x0000002b06067221 */ /* 0x000fc80000000100 */
[----:B------:R-:W-:Y:S01]  /*1320*/  FMUL R11, R6, 1.4426950216293334961 ;  /* 0x3fb8aa3b060b7820 */ /* 0x000fe20000400000 */
[----:B-1----:R-:W-:-:S04]  /*1330*/  @!P6 FMUL R4, R4, R4 ;  /* 0x000000040404e220 */ /* 0x002fc80000400000 */
[----:B------:R-:W-:Y:S01]  /*1340*/  FSETP.GEU.AND P6, PT, R11, -126, PT ;  /* 0xc2fc00000b00780b */ /* 0x000fe20003fce000 */
[----:B------:R-:W-:-:S12]  /*1350*/  FMUL R49, R26, R7 ;  /* 0x000000071a317220 */ /* 0x000fd80000400000 */
        /* <DEDUP_REMOVED lines=14> */
[----:B------:R-:W-:Y:S01]  /*1440*/  FADD R14, -R10, R23 ;  /* 0x000000170a0e7221 */ /* 0x000fe20000000100 */
[----:B------:R-:W-:-:S03]  /*1450*/  FMUL R26, R24, R47 ;  /* 0x0000002f181a7220 */ /* 0x000fc60000400000 */
        /* <DEDUP_REMOVED lines=28> */
[----:B-----5:R-:W-:Y:S02]  /*1620*/  IMAD.U32 R23, R12, 0x10000, RZ ;  /* 0x000100000c177824 */ /* 0x020fe400078e00ff */
[----:B------:R-:W-:-:S10]  /*1630*/  IMAD.U32 R40, R40, 0x10000, RZ ;  /* 0x0001000028287824 */ /* 0x000fd400078e00ff */
[----:B------:R-:W-:-:S04]  /*1640*/  @!P6 FMUL R48, R48, 0.5 ;  /* 0x3f0000003030e820 */ /* 0x000fc80000400000 */
[----:B------:R-:W1:Y:S01]  /*1650*/  MUFU.EX2 R24, R48 ;  /* 0x0000003000187308 */ /* 0x000e620000000800 */
[----:B------:R-:W-:Y:S01]  /*1660*/  FMUL R26, R23, R26 ;  /* 0x0000001a171a7220 */ /* 0x000fe20000400000 */
[----:B------:R-:W-:Y:S01]  /*1670*/  FMUL R49, R40, R49 ;  /* 0x0000003128317220 */ /* 0x000fe20000400000 */
[----:B------:R-:W-:Y:S01]  /*1680*/  FMUL R27, R27, R2 ;  /* 0x000000021b1b7220 */ /* 0x000fe20000400000 */
[----:B------:R-:W-:Y:S02]  /*1690*/  IMAD.SHL.U32 R2, R15, 0x20, RZ ;  /* 0x000000200f027824 */ /* 0x000fe400078e00ff */
[----:B------:R-:W-:Y:S01]  /*16a0*/  FMUL R60, R23, R60 ;  /* 0x0000003c173c7220 */ /* 0x000fe20000400000 */
[----:B------:R-:W-:Y:S01]  /*16b0*/  SEL R44, R26, RZ, !P5 ;  /* 0x000000ff1a2c7207 */ /* 0x000fe20006800000 */
[----:B------:R-:W-:Y:S01]  /*16c0*/  FMUL R28, R28, R5 ;  /* 0x000000051c1c7220 */ /* 0x000fe20000400000 */
[----:B------:R-:W-:Y:S01]  /*16d0*/  SEL R26, R49, RZ, !P5 ;  /* 0x000000ff311a7207 */ /* 0x000fe20006800000 */
[----:B------:R-:W-:Y:S01]  /*16e0*/  FMUL R27, R40, R27 ;  /* 0x0000001b281b7220 */ /* 0x000fe20000400000 */
[----:B------:R-:W-:Y:S01]  /*16f0*/  ISETP.GT.U32.AND P5, PT, R41, R16, PT ;  /* 0x000000102900720c */ /* 0x000fe20003fa4070 */
[----:B------:R-:W-:Y:S01]  /*1700*/  IMAD.SHL.U32 R5, R15, 0x10, RZ ;  /* 0x000000100f057824 */ /* 0x000fe200078e00ff */
[----:B------:R-:W-:Y:S01]  /*1710*/  LOP3.LUT R2, R2, 0xc00, RZ, 0xc0, !PT ;  /* 0x00000c0002027812 */ /* 0x000fe200078ec0ff */
[----:B------:R-:W-:Y:S01]  /*1720*/  FMUL R6, R29, R6 ;  /* 0x000000061d067220 */ /* 0x000fe20000400000 */
[----:B------:R-:W-:Y:S01]  /*1730*/  SEL R12, R60, RZ, !P4 ;  /* 0x000000ff3c0c7207 */ /* 0x000fe20006000000 */
[----:B-1----:R-:W-:Y:S01]  /*1740*/  @!P6 FMUL R24, R24, R24 ;  /* 0x000000181818e220 */ /* 0x002fe20000400000 */
[----:B------:R-:W-:-:S02]  /*1750*/  ISETP.GT.U32.AND P6, PT, R19, R52, PT ;  /* 0x000000341300720c */ /* 0x000fc40003fc4070 */
[----:B------:R-:W-:Y:S01]  /*1760*/  SEL R26, R26, RZ, P5 ;  /* 0x000000ff1a1a7207 */ /* 0x000fe20002800000 */
[----:B------:R-:W-:Y:S01]  /*1770*/  FMUL R28, R23, R28 ;  /* 0x0000001c171c7220 */ /* 0x000fe20000400000 */
[----:B------:R-:W-:Y:S02]  /*1780*/  ISETP.GT.U32.AND P5, PT, R19, R22, PT ;  /* 0x000000161300720c */ /* 0x000fe40003fa4070 */
[----:B------:R-:W-:Y:S02]  /*1790*/  SEL R22, R27, RZ, !P4 ;  /* 0x000000ff1b167207 */ /* 0x000fe40006000000 */
[----:B------:R-:W-:Y:S01]  /*17a0*/  LOP3.LUT R5, R2, 0x1c0, R5, 0xf8, !PT ;  /* 0x000001c002057812 */ /* 0x000fe200078ef805 */
[----:B------:R-:W-:Y:S01]  /*17b0*/  FMUL R2, R23, R6 ;  /* 0x0000000617027220 */ /* 0x000fe20000400000 */
[----:B------:R-:W-:Y:S01]  /*17c0*/  SEL R12, R12, RZ, P6 ;  /* 0x000000ff0c0c7207 */ /* 0x000fe20003000000 */
[----:B------:R-:W-:Y:S01]  /*17d0*/  FMUL R27, R30, R3 ;  /* 0x000000031e1b7220 */ /* 0x000fe20000400000 */
[----:B------:R-:W-:-:S02]  /*17e0*/  ISETP.GT.U32.AND P4, PT, R41, R52, PT ;  /* 0x000000342900720c */ /* 0x000fc40003f84070 */
[----:B------:R-:W-:Y:S01]  /*17f0*/  ISETP.GE.AND P6, PT, R9, R17, PT ;  /* 0x000000110900720c */ /* 0x000fe20003fc6270 */
[----:B------:R-:W-:Y:S01]  /*1800*/  FADD R8, -R8, R43 ;  /* 0x0000002b08087221 */ /* 0x000fe20000000100 */
[----:B------:R-:W-:Y:S01]  /*1810*/  SEL R28, R28, RZ, !P3 ;  /* 0x000000ff1c1c7207 */ /* 0x000fe20005800000 */
[----:B------:R-:W-:Y:S01]  /*1820*/  FMUL R27, R40, R27 ;  /* 0x0000001b281b7220 */ /* 0x000fe20000400000 */
[----:B------:R-:W-:Y:S02]  /*1830*/  SEL R3, R22, RZ, P4 ;  /* 0x000000ff16037207 */ /* 0x000fe40002000000 */
[----:B------:R-:W-:Y:S02]  /*1840*/  ISETP.GT.U32.AND P4, PT, R19, R50, PT ;  /* 0x000000321300720c */ /* 0x000fe40003f84070 */
[----:B------:R-:W-:Y:S01]  /*1850*/  SEL R2, R2, RZ, !P6 ;  /* 0x000000ff02027207 */ /* 0x000fe20007000000 */
[----:B------:R-:W-:Y:S01]  /*1860*/  FMUL R31, R31, R4 ;  /* 0x000000041f1f7220 */ /* 0x000fe20000400000 */
[----:B------:R-:W-:Y:S01]  /*1870*/  SEL R6, R28, RZ, P5 ;  /* 0x000000ff1c067207 */ /* 0x000fe20002800000 */
[----:B------:R-:W-:Y:S01]  /*1880*/  FMUL R28, R8, 1.4426950216293334961 ;  /* 0x3fb8aa3b081c7820 */ /* 0x000fe20000400000 */
[----:B------:R-:W-:-:S02]  /*1890*/  SEL R4, R2, RZ, P4 ;  /* 0x000000ff02047207 */ /* 0x000fc40002000000 */
[----:B------:R-:W-:Y:S02]  /*18a0*/  ISETP.GT.U32.AND P4, PT, R19, R16, PT ;  /* 0x000000101300720c */ /* 0x000fe40003f84070 */
[----:B------:R-:W-:Y:S02]  /*18b0*/  SEL R8, R27, RZ, !P3 ;  /* 0x000000ff1b087207 */ /* 0x000fe40005800000 */
[----:B------:R-:W-:Y:S02]  /*18c0*/  SEL R44, R44, RZ, P4 ;  /* 0x000000ff2c2c7207 */ /* 0x000fe40002000000 */
[----:B------:R-:W-:Y:S02]  /*18d0*/  SEL R8, R8, RZ, P4 ;  /* 0x000000ff08087207 */ /* 0x000fe40002000000 */
[----:B------:R-:W-:Y:S01]  /*18e0*/  FSETP.GEU.AND P4, PT, R28, -126, PT ;  /* 0xc2fc00001c00780b */ /* 0x000fe20003f8e000 */
[----:B------:R-:W-:Y:S01]  /*18f0*/  FMUL R31, R40, R31 ;  /* 0x0000001f281f7220 */ /* 0x000fe20000400000 */
[----:B------:R-:W-:Y:S01]  /*1900*/  FMUL R32, R32, R47 ;  /* 0x0000002f20207220 */ /* 0x000fe20000400000 */
[----:B------:R-:W-:Y:S01]  /*1910*/  ISETP.GT.U32.AND P5, PT, R41, R50, PT ;  /* 0x000000322900720c */ /* 0x000fe20003fa4070 */
[----:B------:R-:W-:-:S02]  /*1920*/  FMUL R10, R33, R10 ;  /* 0x0000000a210a7220 */ /* 0x000fc40000400000 */
[----:B------:R-:W-:Y:S01]  /*1930*/  SEL R9, R31, RZ, !P6 ;  /* 0x000000ff1f097207 */ /* 0x000fe20007000000 */
[----:B------:R-:W-:Y:S01]  /*1940*/  FMUL R32, R23, R32 ;  /* 0x0000002017207220 */ /* 0x000fe20000400000 */
[----:B------:R-:W-:Y:S01]  /*1950*/  ISETP.GE.AND P6, PT, R45, R17, PT ;  /* 0x000000112d00720c */ /* 0x000fe20003fc6270 */
[----:B------:R-:W-:Y:S01]  /*1960*/  FMUL R25, R34, R25 ;  /* 0x0000001922197220 */ /* 0x000fe20000400000 */
[----:B------:R-:W-:-:S03]  /*1970*/  SEL R9, R9, RZ, P5 ;  /* 0x000000ff09097207 */ /* 0x000fc60002800000 */
[----:B------:R-:W-:Y:S01]  /*1980*/  @!P4 FMUL R28, R28, 0.5 ;  /* 0x3f0000001c1cc820 */ /* 0x000fe20000400000 */
[----:B------:R-:W-:Y:S01]  /*1990*/  ISETP.GT.U32.AND P5, PT, R19, R46, PT ;  /* 0x0000002e1300720c */ /* 0x000fe20003fa4070 */
[----:B------:R-:W-:Y:S01]  /*19a0*/  FMUL R2, R23, R10 ;  /* 0x0000000a17027220 */ /* 0x000fe20000400000 */
[----:B------:R-:W-:Y:S01]  /*19b0*/  SEL R32, R32, RZ, !P6 ;  /* 0x000000ff20207207 */ /* 0x000fe20007000000 */
[----:B------:R-:W-:Y:S01]  /*19c0*/  FMUL R35, R35, R14 ;  /* 0x0000000e23237220 */ /* 0x000fe20000400000 */
[----:B------:R-:W-:Y:S01]  /*19d0*/  ISETP.GE.AND P3, PT, R21, R17, PT ;  /* 0x000000111500720c */ /* 0x000fe20003f66270 */
[----:B------:R-:W1:Y:S01]  /*19e0*/  MUFU.EX2 R28, R28 ;  /* 0x0000001c001c7308 */ /* 0x000e620000000800 */
[----:B------:R-:W-:Y:S01]  /*19f0*/  FMUL R14, R40, R25 ;  /* 0x00000019280e7220 */ /* 0x000fe20000400000 */
[----:B------:R-:W-:Y:S01]  /*1a00*/  FMUL R36, R36, R11 ;  /* 0x0000000b24247220 */ /* 0x000fe20000400000 */
[----:B------:R-:W-:Y:S02]  /*1a10*/  SEL R10, R32, RZ, P5 ;  /* 0x000000ff200a7207 */ /* 0x000fe40002800000 */
[----:B------:R-:W-:-:S02]  /*1a20*/  ISETP.GT.U32.AND P5, PT, R19, R18, PT ;  /* 0x000000121300720c */ /* 0x000fc40003fa4070 */
[----:B------:R-:W-:Y:S01]  /*1a30*/  SEL R2, R2, RZ, !P3 ;  /* 0x000000ff02027207 */ /* 0x000fe20005800000 */
[----:B------:R-:W-:Y:S01]  /*1a40*/  FMUL R35, R40, R35 ;  /* 0x0000002328237220 */ /* 0x000fe20000400000 */
[----:B------:R-:W-:Y:S01]  /*1a50*/  FMUL R36, R23, R36 ;  /* 0x0000002417247220 */ /* 0x000fe20000400000 */
[----:B------:R-:W-:Y:S02]  /*1a60*/  SEL R14, R14, RZ, !P6 ;  /* 0x000000ff0e0e7207 */ /* 0x000fe40007000000 */
[----:B------:R-:W-:Y:S01]  /*1a70*/  SEL R11, R2, RZ, P5 ;  /* 0x000000ff020b7207 */ /* 0x000fe20002800000 */
[----:B------:R-:W-:Y:S01]  /*1a80*/  IMAD.SHL.U32 R2, R15, 0x4, RZ ;  /* 0x000000040f027824 */ /* 0x000fe200078e00ff */
[----:B------:R-:W-:Y:S01]  /*1a90*/  ISETP.GE.AND P6, PT, R20, R17, PT ;  /* 0x000000111400720c */ /* 0x000fe20003fc6270 */
[----:B------:R-:W-:Y:S01]  /*1aa0*/  FMUL R21, R38, R7 ;  /* 0x0000000726157220 */ /* 0x000fe20000400000 */
[----:B------:R-:W-:Y:S02]  /*1ab0*/  SEL R35, R35, RZ, !P3 ;  /* 0x000000ff23237207 */ /* 0x000fe40005800000 */
[----:B------:R-:W-:-:S02]  /*1ac0*/  ISETP.GT.U32.AND P3, PT, R19, R42, PT ;  /* 0x0000002a1300720c */ /* 0x000fc40003f64070 */
[----:B------:R-:W-:Y:S02]  /*1ad0*/  SEL R36, R36, RZ, !P6 ;  /* 0x000000ff24247207 */ /* 0x000fe40007000000 */
[----:B------:R-:W-:Y:S01]  /*1ae0*/  ISETP.GT.U32.AND P5, PT, R41, R18, PT ;  /* 0x000000122900720c */ /* 0x000fe20003fa4070 */
[----:B------:R-:W-:Y:S01]  /*1af0*/  FMUL R18, R40, R21 ;  /* 0x0000001528127220 */ /* 0x000fe20000400000 */
[----:B------:R-:W-:Y:S02]  /*1b00*/  LOP3.LUT R20, R2, 0x3fc, RZ, 0xc0, !PT ;  /* 0x000003fc02147812 */ /* 0x000fe400078ec0ff */
[----:B------:R-:W-:Y:S01]  /*1b10*/  SEL R21, R36, RZ, P3 ;  /* 0x000000ff24157207 */ /* 0x000fe20001800000 */
[----:B-1----:R-:W-:Y:S01]  /*1b20*/  @!P4 FMUL R28, R28, R28 ;  /* 0x0000001c1c1cc220 */ /* 0x002fe20000400000 */
[----:B------:R-:W-:Y:S02]  /*1b30*/  ISETP.GT.U32.AND P3, PT, R19, R56, PT ;  /* 0x000000381300720c */ /* 0x000fe40003f64070 */
[----:B------:R-:W-:-:S02]  /*1b40*/  LOP3.LUT R19, R20, 0x400, RZ, 0xfc, !PT ;  /* 0x0000040014137812 */ /* 0x000fc400078efcff */
[----:B------:R-:W-:Y:S02]  /*1b50*/  ISETP.GT.U32.AND P4, PT, R41, R42, PT ;  /* 0x0000002a2900720c */ /* 0x000fe40003f84070 */
[----:B------:R-:W-:Y:S02]  /*1b60*/  SEL R18, R18, RZ, !P6 ;  /* 0x000000ff12127207 */ /* 0x000fe40007000000 */
[----:B------:R-:W-:Y:S02]  /*1b70*/  LOP3.LUT R27, R20, 0x800, RZ, 0xfc, !PT ;  /* 0x00000800141b7812 */ /* 0x000fe400078efcff */
[----:B------:R-:W-:Y:S02]  /*1b80*/  SHF.R.U32.HI R25, RZ, 0x2, R19 ;  /* 0x00000002ff197819 */ /* 0x000fe40000011613 */
[----:B------:R-:W-:Y:S02]  /*1b90*/  SEL R22, R18, RZ, P4 ;  /* 0x000000ff12167207 */ /* 0x000fe40002000000 */
[----:B------:R-:W-:-:S02]  /*1ba0*/  LOP3.LUT R18, R16, 0x200, R5, 0xfe, !PT ;  /* 0x0000020010127812 */ /* 0x000fc400078efe05 */
[----:B------:R-:W-:Y:S02]  /*1bb0*/  SHF.R.U32.HI R29, RZ, 0x2, R15 ;  /* 0x00000002ff1d7819 */ /* 0x000fe4000001160f */
[----:B------:R-:W-:Y:S02]  /*1bc0*/  SHF.R.U32.HI R27, RZ, 0x2, R27 ;  /* 0x00000002ff1b7819 */ /* 0x000fe4000001161b */
[----:B------:R-:W-:Y:S02]  /*1bd0*/  LOP3.LUT R25, R25, 0x1f0, RZ, 0xc0, !PT ;  /* 0x000001f019197812 */ /* 0x000fe400078ec0ff */
[----:B------:R-:W-:Y:S02]  /*1be0*/  SHF.R.U32.HI R18, RZ, 0x2, R18 ;  /* 0x00000002ff127819 */ /* 0x000fe40000011612 */
[----:B------:R-:W-:Y:S01]  /*1bf0*/  LOP3.LUT R19, R29, 0x3c, RZ, 0xc0, !PT ;  /* 0x0000003c1d137812 */ /* 0x000fe200078ec0ff */
[----:B------:R-:W-:Y:S01]  /*1c00*/  FMUL R28, R37, R28 ;  /* 0x0000001c251c7220 */ /* 0x000fe20000400000 */
[----:B------:R-:W-:Y:S01]  /*1c10*/  LOP3.LUT R29, R27, 0x2f0, RZ, 0xc0, !PT ;  /* 0x000002f01b1d7812 */ /* 0x000fe200078ec0ff */
[----:B------:R-:W-:Y:S01]  /*1c20*/  VIADD R27, R25, UR5 ;  /* 0x00000005191b7c36 */ /* 0x000fe20008000000 */
[----:B------:R-:W-:Y:S01]  /*1c30*/  LOP3.LUT R25, R18, 0x3f0, RZ, 0xc0, !PT ;  /* 0x000003f012197812 */ /* 0x000fe200078ec0ff */
[----:B------:R-:W-:Y:S01]  /*1c40*/  FMUL R39, R39, R24 ;  /* 0x0000001827277220 */ /* 0x000fe20000400000 */
[----:B------:R-:W-:Y:S01]  /*1c50*/  LEA R19, R19, UR5, 0x2 ;  /* 0x0000000513137c11 */ /* 0x000fe2000f8e10ff */
[----:B------:R-:W-:Y:S01]  /*1c60*/  FMUL R28, R23, R28 ;  /* 0x0000001c171c7220 */ /* 0x000fe20000400000 */
[----:B------:R-:W-:Y:S01]  /*1c70*/  LOP3.LUT R16, R16, R5, RZ, 0xfc, !PT ;  /* 0x0000000510107212 */ /* 0x000fe200078efcff */
[----:B------:R-:W-:Y:S01]  /*1c80*/  VIADD R29, R29, UR5 ;  /* 0x000000051d1d7c36 */ /* 0x000fe20008000000 */
[----:B------:R-:W-:Y:S01]  /*1c90*/  ISETP.GE.AND P4, PT, R58, R17, PT ;  /* 0x000000113a00720c */ /* 0x000fe20003f86270 */
[----:B------:R-:W-:Y:S01]  /*1ca0*/  FMUL R39, R40, R39 ;  /* 0x0000002728277220 */ /* 0x000fe20000400000 */
[----:B------:R-:W-:Y:S01]  /*1cb0*/  LEA.HI R5, R5, UR5, RZ, 0x1e ;  /* 0x0000000505057c11 */ /* 0x000fe2000f8ff0ff */
[----:B------:R-:W-:Y:S01]  /*1cc0*/  VIADD R25, R25, UR5 ;  /* 0x0000000519197c36 */ /* 0x000fe20008000000 */
[----:B------:R-:W-:Y:S01]  /*1cd0*/  SEL R7, R35, RZ, P5 ;  /* 0x000000ff23077207 */ /* 0x000fe20002800000 */
[C---:B------:R-:W-:Y:S01]  /*1ce0*/  IMAD R19, R20.reuse, 0x4, R19 ;  /* 0x0000000414137824 */ /* 0x040fe200078e0213 */
[C---:B------:R-:W-:Y:S01]  /*1cf0*/  ISETP.GT.U32.AND P5, PT, R41.reuse, R46, PT ;  /* 0x0000002e2900720c */ /* 0x040fe20003fa4070 */
[----:B------:R-:W-:Y:S01]  /*1d00*/  IMAD R18, R20, 0x4, R27 ;  /* 0x0000000414127824 */ /* 0x000fe200078e021b */
[----:B------:R-:W-:Y:S01]  /*1d10*/  SEL R28, R28, RZ, !P4 ;  /* 0x000000ff1c1c7207 */ /* 0x000fe20006000000 */
[----:B------:R-:W-:Y:S01]  /*1d20*/  IMAD R20, R20, 0x4, R29 ;  /* 0x0000000414147824 */ /* 0x000fe200078e021d */
[----:B------:R-:W-:Y:S01]  /*1d30*/  ISETP.GT.U32.AND P6, PT, R41, R56, PT ;  /* 0x000000382900720c */ /* 0x000fe20003fc4070 */
[----:B------:R-:W-:Y:S01]  /*1d40*/  IMAD R27, R16, 0x4, R5 ;  /* 0x00000004101b7824 */ /* 0x000fe200078e0205 */
[----:B------:R-:W-:Y:S01]  /*1d50*/  SEL R44, R44, RZ, !P2 ;  /* 0x000000ff2c2c7207 */ /* 0x000fe20005000000 */
[----:B------:R-:W-:Y:S01]  /*1d60*/  IMAD R29, R16, 0x4, R25 ;  /* 0x00000004101d7824 */ /* 0x000fe200078e0219 */
[----:B------:R-:W-:-:S02]  /*1d70*/  SEL R45, R12, RZ, !P2 ;  /* 0x000000ff0c2d7207 */ /* 0x000fc40005000000 */
[----:B------:R-:W-:Y:S02]  /*1d80*/  SEL R39, R39, RZ, !P4 ;  /* 0x000000ff27277207 */ /* 0x000fe40006000000 */
[----:B------:R-:W-:Y:S02]  /*1d90*/  SEL R24, R26, RZ, !P1 ;  /* 0x000000ff1a187207 */ /* 0x000fe40004800000 */
[----:B------:R-:W-:Y:S02]  /*1da0*/  SEL R25, R3, RZ, !P1 ;  /* 0x000000ff03197207 */ /* 0x000fe40004800000 */
[----:B------:R-:W-:Y:S02]  /*1db0*/  SEL R30, R6, RZ, !P2 ;  /* 0x000000ff061e7207 */ /* 0x000fe40005000000 */
[----:B------:R-:W-:Y:S02]  /*1dc0*/  SEL R31, R4, RZ, !P2 ;  /* 0x000000ff041f7207 */ /* 0x000fe40005000000 */
[----:B------:R-:W-:-:S02]  /*1dd0*/  SEL R14, R14, RZ, P5 ;  /* 0x000000ff0e0e7207 */ /* 0x000fc40002800000 */
[----:B------:R-:W-:Y:S01]  /*1de0*/  SEL R28, R28, RZ, P3 ;  /* 0x000000ff1c1c7207 */ /* 0x000fe20001800000 */
[----:B------:R-:W-:Y:S01]  /*1df0*/  STS.64 [R27], R44 ;  /* 0x0000002c1b007388 */ /* 0x000fe20000000a00 */
[----:B------:R-:W-:Y:S02]  /*1e00*/  SEL R8, R8, RZ, !P1 ;  /* 0x000000ff08087207 */ /* 0x000fe40004800000 */
[----:B------:R-:W-:Y:S02]  /*1e10*/  SEL R9, R9, RZ, !P1 ;  /* 0x000000ff09097207 */ /* 0x000fe40004800000 */
[----:B------:R-:W-:Y:S01]  /*1e20*/  SEL R39, R39, RZ, P6 ;  /* 0x000000ff27277207 */ /* 0x000fe20003000000 */
[----:B------:R1:W-:Y:S01]  /*1e30*/  STS.64 [R29+0x800], R24 ;  /* 0x000800181d007388 */ /* 0x0003e20000000a00 */
[----:B------:R-:W-:Y:S02]  /*1e40*/  SEL R33, R11, RZ, !P2 ;  /* 0x000000ff0b217207 */ /* 0x000fe40005000000 */
[----:B------:R-:W-:Y:S01]  /*1e50*/  SEL R32, R10, RZ, !P2 ;  /* 0x000000ff0a207207 */ /* 0x000fe20005000000 */
[----:B------:R2:W-:Y:S01]  /*1e60*/  STS.64 [R27+0x20], R30 ;  /* 0x0000201e1b007388 */ /* 0x0005e20000000a00 */
[----:B------:R-:W-:-:S02]  /*1e70*/  SEL R35, R7, RZ, !P1 ;  /* 0x000000ff07237207 */ /* 0x000fc40004800000 */
[----:B------:R-:W-:Y:S02]  /*1e80*/  SEL R34, R14, RZ, !P1 ;  /* 0x000000ff0e227207 */ /* 0x000fe40004800000 */
[----:B------:R-:W-:Y:S02]  /*1e90*/  SEL R36, R21, RZ, !P2 ;  /* 0x000000ff15247207 */ /* 0x000fe40005000000 */
[----:B------:R-:W-:Y:S01]  /*1ea0*/  SEL R37, R28, RZ, !P2 ;  /* 0x000000ff1c257207 */ /* 0x000fe20005000000 */
[----:B------:R-:W-:Y:S01]  /*1eb0*/  STS.64 [R29+0x820], R8 ;  /* 0x000820081d007388 */ /* 0x000fe20000000a00 */
[----:B-1----:R-:W1:Y:S01]  /*1ec0*/  LDC.64 R24, c[0x0][0x228] ;  /* 0x00008a00ff187b82 */ /* 0x002e620000000a00 */
[----:B--2---:R-:W-:Y:S02]  /*1ed0*/  SEL R30, R22, RZ, !P1 ;  /* 0x000000ff161e7207 */ /* 0x004fe40004800000 */
[----:B------:R-:W-:Y:S01]  /*1ee0*/  SEL R31, R39, RZ, !P1 ;  /* 0x000000ff271f7207 */ /* 0x000fe20004800000 */
[----:B------:R-:W-:Y:S04]  /*1ef0*/  STS.64 [R27+0x40], R32 ;  /* 0x000040201b007388 */ /* 0x000fe80000000a00 */
[----:B------:R-:W-:Y:S04]  /*1f00*/  STS.64 [R29+0x840], R34 ;  /* 0x000840221d007388 */ /* 0x000fe80000000a00 */
[----:B------:R-:W-:Y:S04]  /*1f10*/  STS.64 [R27+0x60], R36 ;  /* 0x000060241b007388 */ /* 0x000fe80000000a00 */
[----:B------:R-:W-:Y:S01]  /*1f20*/  STS.64 [R29+0x860], R30 ;  /* 0x0008601e1d007388 */ /* 0x000fe20000000a00 */
[----:B------:R-:W-:Y:S01]  /*1f30*/  BAR.SYNC.DEFER_BLOCKING 0x0 ;  /* 0x0000000000007b1d */ /* 0x000fe20000010000 */
[--C-:B------:R-:W-:Y:S01]  /*1f40*/  SHF.R.U32.HI R14, RZ, 0x4, R15.reuse ;  /* 0x00000004ff0e7819 */ /* 0x100fe2000001160f */
[----:B------:R-:W-:Y:S01]  /*1f50*/  IMAD.SHL.U32 R3, R0, 0x40, RZ ;  /* 0x0000004000037824 */ /* 0x000fe200078e00ff */
[----:B------:R-:W-:-:S02]  /*1f60*/  SHF.R.U32.HI R12, RZ, 0x4, R15 ;  /* 0x00000004ff0c7819 */ /* 0x000fc4000001160f */
[----:B------:R-:W-:Y:S01]  /*1f70*/  SGXT.U32 R0, R14, 0x4 ;  /* 0x000000040e00781a */ /* 0x000fe20000000000 */
[----:B------:R-:W2:Y:S04]  /*1f80*/  LDS.128 R4, [R19] ;  /* 0x0000000013047984 */ /* 0x000ea80000000c00 */
[----:B------:R3:W4:Y:S04]  /*1f90*/  LDS.128 R8, [R18+0x1000] ;  /* 0x0010000012087984 */ /* 0x0007280000000c00 */
[----:B------:R-:W2:Y:S01]  /*1fa0*/  LDS.128 R20, [R20+0x2000] ;  /* 0x0020000014147984 */ /* 0x000ea20000000c00 */
[----:B------:R-:W-:Y:S01]  /*1fb0*/  VIADD R14, R2, 0xc00 ;  /* 0x00000c00020e7836 */ /* 0x000fe20000000000 */
[----:B------:R-:W-:-:S02]  /*1fc0*/  LOP3.LUT R0, R0, R13, RZ, 0xfc, !PT ;  /* 0x0000000d00007212 */ /* 0x000fc400078efcff */
[----:B------:R-:W-:Y:S01]  /*1fd0*/  LOP3.LUT R16, R12, 0x30, R13, 0xfe, !PT ;  /* 0x000000300c107812 */ /* 0x000fe200078efe0d */
[----:B-1----:R-:W-:Y:S01]  /*1fe0*/  IMAD.WIDE R12, R3, 0x4, R24 ;  /* 0x00000004030c7825 */ /* 0x002fe200078e0218 */
[----:B------:R-:W-:Y:S02]  /*1ff0*/  SHF.R.U32.HI R14, RZ, 0x2, R14 ;  /* 0x00000002ff0e7819 */ /* 0x000fe4000001160e */
[C---:B---3--:R-:W-:Y:S02]  /*2000*/  LOP3.LUT R18, R0.reuse, 0x10, RZ, 0xfc, !PT ;  /* 0x0000001000127812 */ /* 0x048fe400078efcff */
[C---:B------:R-:W-:Y:S02]  /*2010*/  LOP3.LUT R24, R0.reuse, 0x20, RZ, 0xfc, !PT ;  /* 0x0000002000187812 */ /* 0x040fe400078efcff */
[-C--:B------:R-:W-:Y:S02]  /*2020*/  ISETP.LT.AND P1, PT, R0, R17.reuse, P0 ;  /* 0x000000110000720c */ /* 0x080fe40000721270 */
[----:B------:R-:W-:Y:S01]  /*2030*/  LOP3.LUT R26, R14, 0x3f0, RZ, 0xc0, !PT ;  /* 0x000003f00e1a7812 */ /* 0x000fe200078ec0ff */
[----:B------:R-:W-:Y:S01]  /*2040*/  IMAD.WIDE R14, R0, 0x2000, R12 ;  /* 0x00002000000e7825 */ /* 0x000fe200078e020c */
[----:B------:R-:W-:-:S02]  /*2050*/  ISETP.LT.AND P2, PT, R18, R17, P0 ;  /* 0x000000111200720c */ /* 0x000fc40000741270 */
[-C--:B------:R-:W-:Y:S01]  /*2060*/  ISETP.LT.AND P3, PT, R24, R17.reuse, P0 ;  /* 0x000000111800720c */ /* 0x080fe20000761270 */
[--C-:B------:R-:W-:Y:S01]  /*2070*/  IMAD.WIDE R18, R18, 0x2000, R12.reuse ;  /* 0x0000200012127825 */ /* 0x100fe200078e020c */
[----:B------:R-:W-:Y:S02]  /*2080*/  LOP3.LUT R3, R2, 0x3c, RZ, 0xc0, !PT ;  /* 0x0000003c02037812 */ /* 0x000fe400078ec0ff */
[----:B------:R-:W-:Y:S01]  /*2090*/  ISETP.LT.AND P0, PT, R16, R17, P0 ;  /* 0x000000111000720c */ /* 0x000fe20000701270 */
[----:B------:R-:W-:-:S04]  /*20a0*/  IMAD.WIDE R24, R24, 0x2000, R12 ;  /* 0x0000200018187825 */ /* 0x000fc800078e020c */
[----:B------:R-:W-:-:S04]  /*20b0*/  IMAD.WIDE.U32 R14, R3, 0x4, R14 ;  /* 0x00000004030e7825 */ /* 0x000fc800078e000e */
[C---:B------:R-:W-:Y:S01]  /*20c0*/  IMAD.WIDE.U32 R18, R3.reuse, 0x4, R18 ;  /* 0x0000000403127825 */ /* 0x040fe200078e0012 */
[----:B--2---:R1:W-:Y:S03]  /*20d0*/  @P1 STG.E.128 desc[UR14][R14.64], R4 ;  /* 0x000000040e001986 */ /* 0x0043e6000c101d0e */
[----:B------:R-:W-:Y:S01]  /*20e0*/  IMAD.WIDE.U32 R24, R3, 0x4, R24 ;  /* 0x0000000403187825 */ /* 0x000fe200078e0018 */
[----:B----4-:R1:W-:Y:S03]  /*20f0*/  @P2 STG.E.128 desc[UR14][R18.64], R8 ;  /* 0x0000000812002986 */ /* 0x0103e6000c101d0e */
[----:B------:R-:W-:Y:S01]  /*2100*/  VIADD R17, R26, UR5 ;  /* 0x000000051a117c36 */ /* 0x000fe20008000000 */
[----:B------:R1:W-:Y:S03]  /*2110*/  @P3 STG.E.128 desc[UR14][R24.64], R20 ;  /* 0x0000001418003986 */ /* 0x0003e6000c101d0e */
[----:B------:R-:W-:Y:S01]  /*2120*/  IMAD R17, R2, 0x4, R17 ;  /* 0x0000000402117824 */ /* 0x000fe200078e0211 */
[----:B------:R-:W-:Y:S06]  /*2130*/  @!P0 EXIT ;  /* 0x000000000000894d */ /* 0x000fec0003800000 */
[----:B-1----:R-:W1:Y:S01]  /*2140*/  LDS.128 R4, [R17+0x3000] ;  /* 0x0030000011047984 */ /* 0x002e620000000c00 */
[----:B------:R-:W-:-:S04]  /*2150*/  IMAD.WIDE R12, R16, 0x2000, R12 ;  /* 0x00002000100c7825 */ /* 0x000fc800078e020c */
[----:B------:R-:W-:-:S05]  /*2160*/  IMAD.WIDE.U32 R12, R3, 0x4, R12 ;  /* 0x00000004030c7825 */ /* 0x000fca00078e000c */
[----:B-1----:R-:W-:Y:S01]  /*2170*/  STG.E.128 desc[UR14][R12.64], R4 ;  /* 0x000000040c007986 */ /* 0x002fe2000c101d0e */
[----:B------:R-:W-:Y:S05]  /*2180*/  EXIT ;  /* 0x000000000000794d */ /* 0x000fea0003800000 */
.L_x_1:
[----:B------:R-:W-:-:S00]  /*2190*/  BRA `(.L_x_1) ;  /* 0xfffffffc00fc7947 */ /* 0x000fc0000383ffff */
[----:B------:R-:W-:-:S00]  /*21a0*/  NOP ;  /* 0x0000000000007918 */ /* 0x000fc00000000000 */
        /* <DEDUP_REMOVED lines=13> */
.L_x_2:


//--------------------- .nv.shared.chunk_scaled_dot_kkt_fwd_kernel --------------------------
	.section	.nv.shared.chunk_scaled_dot_kkt_fwd_kernel,"aw",@nobits
	.sectionflags	@""
	.align	16
	.zero		1024


//--------------------- .nv.shared.reserved.0     --------------------------
	.section	.nv.shared.reserved.0,"aw",@nobits
	.weak		__nv_reservedSMEM_offset_0_alias
	.size		__nv_reservedSMEM_offset_0_alias, 0, 0
	.other		__nv_reservedSMEM_offset_0_alias,@"STO_CUDA_RESERVED_SHARED STV_DEFAULT"
__nv_reservedSMEM_offset_0_alias:
	.zero		0


//--------------------- .nv.constant0.chunk_scaled_dot_kkt_fwd_kernel --------------------------
	.section	.nv.constant0.chunk_scaled_dot_kkt_fwd_kernel,"a",@progbits
	.sectionflags	@""
	.align	4
.nv.constant0.chunk_scaled_dot_kkt_fwd_kernel:
	.zero		576


//--------------------- SYMBOLS --------------------------

	.type		.nv.reservedSmem.offset0,@object
	.size		.nv.reservedSmem.offset0,0x4
